//
// Generated by NVIDIA NVVM Compiler
//
// Compiler Build ID: CL-36424714
// Cuda compilation tools, release 13.0, V13.0.88
// Based on NVVM 20.0.0
//

.version 9.0
.target sm_100
.address_size 64

	// .globl	_Z12update_paramP5LayerS0_PPPdS2_S3_S2_
// _ZZ9calc_gradPPdPiP5LayerS3_PS0_S0_S4_S0_S_S1_S1_E2z1 has been demoted
// _ZZ9calc_gradPPdPiP5LayerS3_PS0_S0_S4_S0_S_S1_S1_E2a1 has been demoted
// _ZZ9calc_gradPPdPiP5LayerS3_PS0_S0_S4_S0_S_S1_S1_E2z2 has been demoted
// _ZZ9calc_gradPPdPiP5LayerS3_PS0_S0_S4_S0_S_S1_S1_E2a2 has been demoted
// _ZZ9calc_gradPPdPiP5LayerS3_PS0_S0_S4_S0_S_S1_S1_E5y_hat has been demoted
// _ZZ9calc_gradPPdPiP5LayerS3_PS0_S0_S4_S0_S_S1_S1_E5delta has been demoted
// _ZZ9calc_gradPPdPiP5LayerS3_PS0_S0_S4_S0_S_S1_S1_E4loss has been demoted

.visible .entry _Z12update_paramP5LayerS0_PPPdS2_S3_S2_(
	.param .u64 .ptr .align 1 _Z12update_paramP5LayerS0_PPPdS2_S3_S2__param_0,
	.param .u64 .ptr .align 1 _Z12update_paramP5LayerS0_PPPdS2_S3_S2__param_1,
	.param .u64 .ptr .align 1 _Z12update_paramP5LayerS0_PPPdS2_S3_S2__param_2,
	.param .u64 .ptr .align 1 _Z12update_paramP5LayerS0_PPPdS2_S3_S2__param_3,
	.param .u64 .ptr .align 1 _Z12update_paramP5LayerS0_PPPdS2_S3_S2__param_4,
	.param .u64 .ptr .align 1 _Z12update_paramP5LayerS0_PPPdS2_S3_S2__param_5
)
{
	.reg .pred 	%p<9>;
	.reg .b32 	%r<22>;
	.reg .b64 	%rd<55>;
	.reg .b64 	%fd<17>;

	ld.param.u64 	%rd9, [_Z12update_paramP5LayerS0_PPPdS2_S3_S2__param_0];
	ld.param.u64 	%rd10, [_Z12update_paramP5LayerS0_PPPdS2_S3_S2__param_1];
	ld.param.u64 	%rd5, [_Z12update_paramP5LayerS0_PPPdS2_S3_S2__param_2];
	ld.param.u64 	%rd6, [_Z12update_paramP5LayerS0_PPPdS2_S3_S2__param_3];
	ld.param.u64 	%rd7, [_Z12update_paramP5LayerS0_PPPdS2_S3_S2__param_4];
	ld.param.u64 	%rd8, [_Z12update_paramP5LayerS0_PPPdS2_S3_S2__param_5];
	cvta.to.global.u64 	%rd1, %rd10;
	cvta.to.global.u64 	%rd2, %rd9;
	mov.u32 	%r1, %tid.x;
	ld.global.u32 	%r14, [%rd2+20];
	setp.lt.u32 	%p1, %r1, %r14;
	@%p1 bra 	$L__BB0_2;
	ld.global.u32 	%r19, [%rd2+16];
	bra.uni 	$L__BB0_5;
$L__BB0_2:
	ld.global.u32 	%r19, [%rd2+16];
	setp.lt.s32 	%p2, %r19, 1;
	@%p2 bra 	$L__BB0_5;
	cvta.to.global.u64 	%rd3, %rd5;
	mov.b32 	%r18, 0;
	mul.wide.u32 	%rd13, %r1, 8;
$L__BB0_4:
	ld.global.u64 	%rd11, [%rd3];
	cvta.to.global.u64 	%rd12, %rd11;
	add.s64 	%rd14, %rd12, %rd13;
	ld.global.u64 	%rd15, [%rd14];
	cvta.to.global.u64 	%rd16, %rd15;
	mul.wide.u32 	%rd17, %r18, 8;
	add.s64 	%rd18, %rd16, %rd17;
	ld.global.f64 	%fd1, [%rd18];
	mul.f64 	%fd2, %fd1, 0dBF40000000000000;
	ld.global.u64 	%rd19, [%rd2];
	cvta.to.global.u64 	%rd20, %rd19;
	add.s64 	%rd21, %rd20, %rd13;
	ld.global.u64 	%rd22, [%rd21];
	cvta.to.global.u64 	%rd23, %rd22;
	add.s64 	%rd24, %rd23, %rd17;
	ld.global.f64 	%fd3, [%rd24];
	fma.rn.f64 	%fd4, %fd2, 0d3FB999999999999A, %fd3;
	st.global.f64 	[%rd24], %fd4;
	add.s32 	%r18, %r18, 1;
	ld.global.u32 	%r19, [%rd2+16];
	setp.lt.s32 	%p3, %r18, %r19;
	@%p3 bra 	$L__BB0_4;
$L__BB0_5:
	setp.ge.u32 	%p4, %r1, %r19;
	@%p4 bra 	$L__BB0_7;
	cvta.to.global.u64 	%rd25, %rd6;
	ld.global.u64 	%rd26, [%rd25];
	cvta.to.global.u64 	%rd27, %rd26;
	mul.wide.u32 	%rd28, %r1, 8;
	add.s64 	%rd29, %rd27, %rd28;
	ld.global.f64 	%fd5, [%rd29];
	mul.f64 	%fd6, %fd5, 0dBF40000000000000;
	ld.global.u64 	%rd30, [%rd2+8];
	cvta.to.global.u64 	%rd31, %rd30;
	add.s64 	%rd32, %rd31, %rd28;
	ld.global.f64 	%fd7, [%rd32];
	fma.rn.f64 	%fd8, %fd6, 0d3FB999999999999A, %fd7;
	st.global.f64 	[%rd32], %fd8;
$L__BB0_7:
	ld.global.u32 	%r16, [%rd1+20];
	setp.lt.u32 	%p5, %r1, %r16;
	@%p5 bra 	$L__BB0_9;
	ld.global.u32 	%r21, [%rd1+16];
	bra.uni 	$L__BB0_12;
$L__BB0_9:
	ld.global.u32 	%r21, [%rd1+16];
	setp.lt.s32 	%p6, %r21, 1;
	@%p6 bra 	$L__BB0_12;
	cvta.to.global.u64 	%rd4, %rd7;
	mov.b32 	%r20, 0;
	mul.wide.u32 	%rd35, %r1, 8;
$L__BB0_11:
	ld.global.u64 	%rd33, [%rd4];
	cvta.to.global.u64 	%rd34, %rd33;
	add.s64 	%rd36, %rd34, %rd35;
	ld.global.u64 	%rd37, [%rd36];
	cvta.to.global.u64 	%rd38, %rd37;
	mul.wide.u32 	%rd39, %r20, 8;
	add.s64 	%rd40, %rd38, %rd39;
	ld.global.f64 	%fd9, [%rd40];
	mul.f64 	%fd10, %fd9, 0dBF40000000000000;
	ld.global.u64 	%rd41, [%rd1];
	cvta.to.global.u64 	%rd42, %rd41;
	add.s64 	%rd43, %rd42, %rd35;
	ld.global.u64 	%rd44, [%rd43];
	cvta.to.global.u64 	%rd45, %rd44;
	add.s64 	%rd46, %rd45, %rd39;
	ld.global.f64 	%fd11, [%rd46];
	fma.rn.f64 	%fd12, %fd10, 0d3FB999999999999A, %fd11;
	st.global.f64 	[%rd46], %fd12;
	add.s32 	%r20, %r20, 1;
	ld.global.u32 	%r21, [%rd1+16];
	setp.lt.s32 	%p7, %r20, %r21;
	@%p7 bra 	$L__BB0_11;
$L__BB0_12:
	setp.ge.u32 	%p8, %r1, %r21;
	@%p8 bra 	$L__BB0_14;
	cvta.to.global.u64 	%rd47, %rd8;
	ld.global.u64 	%rd48, [%rd47];
	cvta.to.global.u64 	%rd49, %rd48;
	mul.wide.u32 	%rd50, %r1, 8;
	add.s64 	%rd51, %rd49, %rd50;
	ld.global.f64 	%fd13, [%rd51];
	mul.f64 	%fd14, %fd13, 0dBF40000000000000;
	ld.global.u64 	%rd52, [%rd1+8];
	cvta.to.global.u64 	%rd53, %rd52;
	add.s64 	%rd54, %rd53, %rd50;
	ld.global.f64 	%fd15, [%rd54];
	fma.rn.f64 	%fd16, %fd14, 0d3FB999999999999A, %fd15;
	st.global.f64 	[%rd54], %fd16;
$L__BB0_14:
	ret;

}
	// .globl	_Z8sum_gradP5LayerS0_PPPdS2_S3_S2_
.visible .entry _Z8sum_gradP5LayerS0_PPPdS2_S3_S2_(
	.param .u64 .ptr .align 1 _Z8sum_gradP5LayerS0_PPPdS2_S3_S2__param_0,
	.param .u64 .ptr .align 1 _Z8sum_gradP5LayerS0_PPPdS2_S3_S2__param_1,
	.param .u64 .ptr .align 1 _Z8sum_gradP5LayerS0_PPPdS2_S3_S2__param_2,
	.param .u64 .ptr .align 1 _Z8sum_gradP5LayerS0_PPPdS2_S3_S2__param_3,
	.param .u64 .ptr .align 1 _Z8sum_gradP5LayerS0_PPPdS2_S3_S2__param_4,
	.param .u64 .ptr .align 1 _Z8sum_gradP5LayerS0_PPPdS2_S3_S2__param_5
)
{
	.reg .pred 	%p<73>;
	.reg .b32 	%r<207>;
	.reg .b64 	%rd<479>;
	.reg .b64 	%fd<193>;

	ld.param.u64 	%rd9, [_Z8sum_gradP5LayerS0_PPPdS2_S3_S2__param_0];
	ld.param.u64 	%rd10, [_Z8sum_gradP5LayerS0_PPPdS2_S3_S2__param_1];
	ld.param.u64 	%rd11, [_Z8sum_gradP5LayerS0_PPPdS2_S3_S2__param_2];
	ld.param.u64 	%rd12, [_Z8sum_gradP5LayerS0_PPPdS2_S3_S2__param_3];
	ld.param.u64 	%rd13, [_Z8sum_gradP5LayerS0_PPPdS2_S3_S2__param_4];
	ld.param.u64 	%rd14, [_Z8sum_gradP5LayerS0_PPPdS2_S3_S2__param_5];
	cvta.to.global.u64 	%rd1, %rd11;
	cvta.to.global.u64 	%rd2, %rd12;
	cvta.to.global.u64 	%rd3, %rd9;
	cvta.to.global.u64 	%rd4, %rd13;
	cvta.to.global.u64 	%rd5, %rd14;
	cvta.to.global.u64 	%rd6, %rd10;
	mov.u32 	%r1, %tid.x;
	mov.b32 	%r143, 1;
	mov.u32 	%r2, %tid.y;
$L__BB1_1:
	ld.global.u32 	%r134, [%rd3+20];
	setp.ge.u32 	%p1, %r1, %r134;
	@%p1 bra 	$L__BB1_5;
	ld.global.u32 	%r135, [%rd3+16];
	setp.ge.u32 	%p2, %r2, %r135;
	setp.lt.s32 	%p3, %r135, 1;
	or.pred  	%p4, %p2, %p3;
	@%p4 bra 	$L__BB1_5;
	mul.wide.u32 	%rd15, %r143, 8;
	add.s64 	%rd7, %rd1, %rd15;
	mov.b32 	%r144, 0;
$L__BB1_4:
	ld.global.u64 	%rd16, [%rd7];
	cvta.to.global.u64 	%rd17, %rd16;
	mul.wide.u32 	%rd18, %r1, 8;
	add.s64 	%rd19, %rd17, %rd18;
	ld.global.u64 	%rd20, [%rd19];
	cvta.to.global.u64 	%rd21, %rd20;
	mul.wide.u32 	%rd22, %r144, 8;
	add.s64 	%rd23, %rd21, %rd22;
	ld.global.f64 	%fd1, [%rd23];
	ld.global.u64 	%rd24, [%rd1];
	cvta.to.global.u64 	%rd25, %rd24;
	add.s64 	%rd26, %rd25, %rd18;
	ld.global.u64 	%rd27, [%rd26];
	cvta.to.global.u64 	%rd28, %rd27;
	add.s64 	%rd29, %rd28, %rd22;
	ld.global.f64 	%fd2, [%rd29];
	add.f64 	%fd3, %fd1, %fd2;
	st.global.f64 	[%rd29], %fd3;
	add.s32 	%r144, %r144, 1;
	ld.global.u32 	%r137, [%rd3+16];
	setp.lt.s32 	%p5, %r144, %r137;
	@%p5 bra 	$L__BB1_4;
$L__BB1_5:
	add.s32 	%r143, %r143, 1;
	setp.ne.s32 	%p6, %r143, 32;
	@%p6 bra 	$L__BB1_1;
	ld.global.u32 	%r146, [%rd3+16];
	setp.ge.u32 	%p7, %r1, %r146;
	@%p7 bra 	$L__BB1_8;
	ld.global.u64 	%rd30, [%rd2+8];
	cvta.to.global.u64 	%rd31, %rd30;
	mul.wide.u32 	%rd32, %r1, 8;
	add.s64 	%rd33, %rd31, %rd32;
	ld.global.f64 	%fd4, [%rd33];
	ld.global.u64 	%rd34, [%rd2];
	cvta.to.global.u64 	%rd35, %rd34;
	add.s64 	%rd36, %rd35, %rd32;
	ld.global.f64 	%fd5, [%rd36];
	add.f64 	%fd6, %fd4, %fd5;
	st.global.f64 	[%rd36], %fd6;
	ld.global.u32 	%r146, [%rd3+16];
$L__BB1_8:
	setp.ge.u32 	%p8, %r1, %r146;
	@%p8 bra 	$L__BB1_10;
	ld.global.u64 	%rd37, [%rd2+16];
	cvta.to.global.u64 	%rd38, %rd37;
	mul.wide.u32 	%rd39, %r1, 8;
	add.s64 	%rd40, %rd38, %rd39;
	ld.global.f64 	%fd7, [%rd40];
	ld.global.u64 	%rd41, [%rd2];
	cvta.to.global.u64 	%rd42, %rd41;
	add.s64 	%rd43, %rd42, %rd39;
	ld.global.f64 	%fd8, [%rd43];
	add.f64 	%fd9, %fd7, %fd8;
	st.global.f64 	[%rd43], %fd9;
	ld.global.u32 	%r146, [%rd3+16];
$L__BB1_10:
	setp.ge.u32 	%p9, %r1, %r146;
	@%p9 bra 	$L__BB1_12;
	ld.global.u64 	%rd44, [%rd2+24];
	cvta.to.global.u64 	%rd45, %rd44;
	mul.wide.u32 	%rd46, %r1, 8;
	add.s64 	%rd47, %rd45, %rd46;
	ld.global.f64 	%fd10, [%rd47];
	ld.global.u64 	%rd48, [%rd2];
	cvta.to.global.u64 	%rd49, %rd48;
	add.s64 	%rd50, %rd49, %rd46;
	ld.global.f64 	%fd11, [%rd50];
	add.f64 	%fd12, %fd10, %fd11;
	st.global.f64 	[%rd50], %fd12;
	ld.global.u32 	%r146, [%rd3+16];
$L__BB1_12:
	setp.ge.u32 	%p10, %r1, %r146;
	@%p10 bra 	$L__BB1_14;
	ld.global.u64 	%rd51, [%rd2+32];
	cvta.to.global.u64 	%rd52, %rd51;
	mul.wide.u32 	%rd53, %r1, 8;
	add.s64 	%rd54, %rd52, %rd53;
	ld.global.f64 	%fd13, [%rd54];
	ld.global.u64 	%rd55, [%rd2];
	cvta.to.global.u64 	%rd56, %rd55;
	add.s64 	%rd57, %rd56, %rd53;
	ld.global.f64 	%fd14, [%rd57];
	add.f64 	%fd15, %fd13, %fd14;
	st.global.f64 	[%rd57], %fd15;
	ld.global.u32 	%r146, [%rd3+16];
$L__BB1_14:
	setp.ge.u32 	%p11, %r1, %r146;
	@%p11 bra 	$L__BB1_16;
	ld.global.u64 	%rd58, [%rd2+40];
	cvta.to.global.u64 	%rd59, %rd58;
	mul.wide.u32 	%rd60, %r1, 8;
	add.s64 	%rd61, %rd59, %rd60;
	ld.global.f64 	%fd16, [%rd61];
	ld.global.u64 	%rd62, [%rd2];
	cvta.to.global.u64 	%rd63, %rd62;
	add.s64 	%rd64, %rd63, %rd60;
	ld.global.f64 	%fd17, [%rd64];
	add.f64 	%fd18, %fd16, %fd17;
	st.global.f64 	[%rd64], %fd18;
	ld.global.u32 	%r146, [%rd3+16];
$L__BB1_16:
	setp.ge.u32 	%p12, %r1, %r146;
	@%p12 bra 	$L__BB1_18;
	ld.global.u64 	%rd65, [%rd2+48];
	cvta.to.global.u64 	%rd66, %rd65;
	mul.wide.u32 	%rd67, %r1, 8;
	add.s64 	%rd68, %rd66, %rd67;
	ld.global.f64 	%fd19, [%rd68];
	ld.global.u64 	%rd69, [%rd2];
	cvta.to.global.u64 	%rd70, %rd69;
	add.s64 	%rd71, %rd70, %rd67;
	ld.global.f64 	%fd20, [%rd71];
	add.f64 	%fd21, %fd19, %fd20;
	st.global.f64 	[%rd71], %fd21;
	ld.global.u32 	%r146, [%rd3+16];
$L__BB1_18:
	setp.ge.u32 	%p13, %r1, %r146;
	@%p13 bra 	$L__BB1_20;
	ld.global.u64 	%rd72, [%rd2+56];
	cvta.to.global.u64 	%rd73, %rd72;
	mul.wide.u32 	%rd74, %r1, 8;
	add.s64 	%rd75, %rd73, %rd74;
	ld.global.f64 	%fd22, [%rd75];
	ld.global.u64 	%rd76, [%rd2];
	cvta.to.global.u64 	%rd77, %rd76;
	add.s64 	%rd78, %rd77, %rd74;
	ld.global.f64 	%fd23, [%rd78];
	add.f64 	%fd24, %fd22, %fd23;
	st.global.f64 	[%rd78], %fd24;
	ld.global.u32 	%r146, [%rd3+16];
$L__BB1_20:
	setp.ge.u32 	%p14, %r1, %r146;
	@%p14 bra 	$L__BB1_22;
	ld.global.u64 	%rd79, [%rd2+64];
	cvta.to.global.u64 	%rd80, %rd79;
	mul.wide.u32 	%rd81, %r1, 8;
	add.s64 	%rd82, %rd80, %rd81;
	ld.global.f64 	%fd25, [%rd82];
	ld.global.u64 	%rd83, [%rd2];
	cvta.to.global.u64 	%rd84, %rd83;
	add.s64 	%rd85, %rd84, %rd81;
	ld.global.f64 	%fd26, [%rd85];
	add.f64 	%fd27, %fd25, %fd26;
	st.global.f64 	[%rd85], %fd27;
	ld.global.u32 	%r146, [%rd3+16];
$L__BB1_22:
	setp.ge.u32 	%p15, %r1, %r146;
	@%p15 bra 	$L__BB1_24;
	ld.global.u64 	%rd86, [%rd2+72];
	cvta.to.global.u64 	%rd87, %rd86;
	mul.wide.u32 	%rd88, %r1, 8;
	add.s64 	%rd89, %rd87, %rd88;
	ld.global.f64 	%fd28, [%rd89];
	ld.global.u64 	%rd90, [%rd2];
	cvta.to.global.u64 	%rd91, %rd90;
	add.s64 	%rd92, %rd91, %rd88;
	ld.global.f64 	%fd29, [%rd92];
	add.f64 	%fd30, %fd28, %fd29;
	st.global.f64 	[%rd92], %fd30;
	ld.global.u32 	%r146, [%rd3+16];
$L__BB1_24:
	setp.ge.u32 	%p16, %r1, %r146;
	@%p16 bra 	$L__BB1_26;
	ld.global.u64 	%rd93, [%rd2+80];
	cvta.to.global.u64 	%rd94, %rd93;
	mul.wide.u32 	%rd95, %r1, 8;
	add.s64 	%rd96, %rd94, %rd95;
	ld.global.f64 	%fd31, [%rd96];
	ld.global.u64 	%rd97, [%rd2];
	cvta.to.global.u64 	%rd98, %rd97;
	add.s64 	%rd99, %rd98, %rd95;
	ld.global.f64 	%fd32, [%rd99];
	add.f64 	%fd33, %fd31, %fd32;
	st.global.f64 	[%rd99], %fd33;
	ld.global.u32 	%r146, [%rd3+16];
$L__BB1_26:
	setp.ge.u32 	%p17, %r1, %r146;
	@%p17 bra 	$L__BB1_28;
	ld.global.u64 	%rd100, [%rd2+88];
	cvta.to.global.u64 	%rd101, %rd100;
	mul.wide.u32 	%rd102, %r1, 8;
	add.s64 	%rd103, %rd101, %rd102;
	ld.global.f64 	%fd34, [%rd103];
	ld.global.u64 	%rd104, [%rd2];
	cvta.to.global.u64 	%rd105, %rd104;
	add.s64 	%rd106, %rd105, %rd102;
	ld.global.f64 	%fd35, [%rd106];
	add.f64 	%fd36, %fd34, %fd35;
	st.global.f64 	[%rd106], %fd36;
	ld.global.u32 	%r146, [%rd3+16];
$L__BB1_28:
	setp.ge.u32 	%p18, %r1, %r146;
	@%p18 bra 	$L__BB1_30;
	ld.global.u64 	%rd107, [%rd2+96];
	cvta.to.global.u64 	%rd108, %rd107;
	mul.wide.u32 	%rd109, %r1, 8;
	add.s64 	%rd110, %rd108, %rd109;
	ld.global.f64 	%fd37, [%rd110];
	ld.global.u64 	%rd111, [%rd2];
	cvta.to.global.u64 	%rd112, %rd111;
	add.s64 	%rd113, %rd112, %rd109;
	ld.global.f64 	%fd38, [%rd113];
	add.f64 	%fd39, %fd37, %fd38;
	st.global.f64 	[%rd113], %fd39;
	ld.global.u32 	%r146, [%rd3+16];
$L__BB1_30:
	setp.ge.u32 	%p19, %r1, %r146;
	@%p19 bra 	$L__BB1_32;
	ld.global.u64 	%rd114, [%rd2+104];
	cvta.to.global.u64 	%rd115, %rd114;
	mul.wide.u32 	%rd116, %r1, 8;
	add.s64 	%rd117, %rd115, %rd116;
	ld.global.f64 	%fd40, [%rd117];
	ld.global.u64 	%rd118, [%rd2];
	cvta.to.global.u64 	%rd119, %rd118;
	add.s64 	%rd120, %rd119, %rd116;
	ld.global.f64 	%fd41, [%rd120];
	add.f64 	%fd42, %fd40, %fd41;
	st.global.f64 	[%rd120], %fd42;
	ld.global.u32 	%r146, [%rd3+16];
$L__BB1_32:
	setp.ge.u32 	%p20, %r1, %r146;
	@%p20 bra 	$L__BB1_34;
	ld.global.u64 	%rd121, [%rd2+112];
	cvta.to.global.u64 	%rd122, %rd121;
	mul.wide.u32 	%rd123, %r1, 8;
	add.s64 	%rd124, %rd122, %rd123;
	ld.global.f64 	%fd43, [%rd124];
	ld.global.u64 	%rd125, [%rd2];
	cvta.to.global.u64 	%rd126, %rd125;
	add.s64 	%rd127, %rd126, %rd123;
	ld.global.f64 	%fd44, [%rd127];
	add.f64 	%fd45, %fd43, %fd44;
	st.global.f64 	[%rd127], %fd45;
	ld.global.u32 	%r146, [%rd3+16];
$L__BB1_34:
	setp.ge.u32 	%p21, %r1, %r146;
	@%p21 bra 	$L__BB1_36;
	ld.global.u64 	%rd128, [%rd2+120];
	cvta.to.global.u64 	%rd129, %rd128;
	mul.wide.u32 	%rd130, %r1, 8;
	add.s64 	%rd131, %rd129, %rd130;
	ld.global.f64 	%fd46, [%rd131];
	ld.global.u64 	%rd132, [%rd2];
	cvta.to.global.u64 	%rd133, %rd132;
	add.s64 	%rd134, %rd133, %rd130;
	ld.global.f64 	%fd47, [%rd134];
	add.f64 	%fd48, %fd46, %fd47;
	st.global.f64 	[%rd134], %fd48;
	ld.global.u32 	%r146, [%rd3+16];
$L__BB1_36:
	setp.ge.u32 	%p22, %r1, %r146;
	@%p22 bra 	$L__BB1_38;
	ld.global.u64 	%rd135, [%rd2+128];
	cvta.to.global.u64 	%rd136, %rd135;
	mul.wide.u32 	%rd137, %r1, 8;
	add.s64 	%rd138, %rd136, %rd137;
	ld.global.f64 	%fd49, [%rd138];
	ld.global.u64 	%rd139, [%rd2];
	cvta.to.global.u64 	%rd140, %rd139;
	add.s64 	%rd141, %rd140, %rd137;
	ld.global.f64 	%fd50, [%rd141];
	add.f64 	%fd51, %fd49, %fd50;
	st.global.f64 	[%rd141], %fd51;
	ld.global.u32 	%r146, [%rd3+16];
$L__BB1_38:
	setp.ge.u32 	%p23, %r1, %r146;
	@%p23 bra 	$L__BB1_40;
	ld.global.u64 	%rd142, [%rd2+136];
	cvta.to.global.u64 	%rd143, %rd142;
	mul.wide.u32 	%rd144, %r1, 8;
	add.s64 	%rd145, %rd143, %rd144;
	ld.global.f64 	%fd52, [%rd145];
	ld.global.u64 	%rd146, [%rd2];
	cvta.to.global.u64 	%rd147, %rd146;
	add.s64 	%rd148, %rd147, %rd144;
	ld.global.f64 	%fd53, [%rd148];
	add.f64 	%fd54, %fd52, %fd53;
	st.global.f64 	[%rd148], %fd54;
	ld.global.u32 	%r146, [%rd3+16];
$L__BB1_40:
	setp.ge.u32 	%p24, %r1, %r146;
	@%p24 bra 	$L__BB1_42;
	ld.global.u64 	%rd149, [%rd2+144];
	cvta.to.global.u64 	%rd150, %rd149;
	mul.wide.u32 	%rd151, %r1, 8;
	add.s64 	%rd152, %rd150, %rd151;
	ld.global.f64 	%fd55, [%rd152];
	ld.global.u64 	%rd153, [%rd2];
	cvta.to.global.u64 	%rd154, %rd153;
	add.s64 	%rd155, %rd154, %rd151;
	ld.global.f64 	%fd56, [%rd155];
	add.f64 	%fd57, %fd55, %fd56;
	st.global.f64 	[%rd155], %fd57;
	ld.global.u32 	%r146, [%rd3+16];
$L__BB1_42:
	setp.ge.u32 	%p25, %r1, %r146;
	@%p25 bra 	$L__BB1_44;
	ld.global.u64 	%rd156, [%rd2+152];
	cvta.to.global.u64 	%rd157, %rd156;
	mul.wide.u32 	%rd158, %r1, 8;
	add.s64 	%rd159, %rd157, %rd158;
	ld.global.f64 	%fd58, [%rd159];
	ld.global.u64 	%rd160, [%rd2];
	cvta.to.global.u64 	%rd161, %rd160;
	add.s64 	%rd162, %rd161, %rd158;
	ld.global.f64 	%fd59, [%rd162];
	add.f64 	%fd60, %fd58, %fd59;
	st.global.f64 	[%rd162], %fd60;
	ld.global.u32 	%r146, [%rd3+16];
$L__BB1_44:
	setp.ge.u32 	%p26, %r1, %r146;
	@%p26 bra 	$L__BB1_46;
	ld.global.u64 	%rd163, [%rd2+160];
	cvta.to.global.u64 	%rd164, %rd163;
	mul.wide.u32 	%rd165, %r1, 8;
	add.s64 	%rd166, %rd164, %rd165;
	ld.global.f64 	%fd61, [%rd166];
	ld.global.u64 	%rd167, [%rd2];
	cvta.to.global.u64 	%rd168, %rd167;
	add.s64 	%rd169, %rd168, %rd165;
	ld.global.f64 	%fd62, [%rd169];
	add.f64 	%fd63, %fd61, %fd62;
	st.global.f64 	[%rd169], %fd63;
	ld.global.u32 	%r146, [%rd3+16];
$L__BB1_46:
	setp.ge.u32 	%p27, %r1, %r146;
	@%p27 bra 	$L__BB1_48;
	ld.global.u64 	%rd170, [%rd2+168];
	cvta.to.global.u64 	%rd171, %rd170;
	mul.wide.u32 	%rd172, %r1, 8;
	add.s64 	%rd173, %rd171, %rd172;
	ld.global.f64 	%fd64, [%rd173];
	ld.global.u64 	%rd174, [%rd2];
	cvta.to.global.u64 	%rd175, %rd174;
	add.s64 	%rd176, %rd175, %rd172;
	ld.global.f64 	%fd65, [%rd176];
	add.f64 	%fd66, %fd64, %fd65;
	st.global.f64 	[%rd176], %fd66;
	ld.global.u32 	%r146, [%rd3+16];
$L__BB1_48:
	setp.ge.u32 	%p28, %r1, %r146;
	@%p28 bra 	$L__BB1_50;
	ld.global.u64 	%rd177, [%rd2+176];
	cvta.to.global.u64 	%rd178, %rd177;
	mul.wide.u32 	%rd179, %r1, 8;
	add.s64 	%rd180, %rd178, %rd179;
	ld.global.f64 	%fd67, [%rd180];
	ld.global.u64 	%rd181, [%rd2];
	cvta.to.global.u64 	%rd182, %rd181;
	add.s64 	%rd183, %rd182, %rd179;
	ld.global.f64 	%fd68, [%rd183];
	add.f64 	%fd69, %fd67, %fd68;
	st.global.f64 	[%rd183], %fd69;
	ld.global.u32 	%r146, [%rd3+16];
$L__BB1_50:
	setp.ge.u32 	%p29, %r1, %r146;
	@%p29 bra 	$L__BB1_52;
	ld.global.u64 	%rd184, [%rd2+184];
	cvta.to.global.u64 	%rd185, %rd184;
	mul.wide.u32 	%rd186, %r1, 8;
	add.s64 	%rd187, %rd185, %rd186;
	ld.global.f64 	%fd70, [%rd187];
	ld.global.u64 	%rd188, [%rd2];
	cvta.to.global.u64 	%rd189, %rd188;
	add.s64 	%rd190, %rd189, %rd186;
	ld.global.f64 	%fd71, [%rd190];
	add.f64 	%fd72, %fd70, %fd71;
	st.global.f64 	[%rd190], %fd72;
	ld.global.u32 	%r146, [%rd3+16];
$L__BB1_52:
	setp.ge.u32 	%p30, %r1, %r146;
	@%p30 bra 	$L__BB1_54;
	ld.global.u64 	%rd191, [%rd2+192];
	cvta.to.global.u64 	%rd192, %rd191;
	mul.wide.u32 	%rd193, %r1, 8;
	add.s64 	%rd194, %rd192, %rd193;
	ld.global.f64 	%fd73, [%rd194];
	ld.global.u64 	%rd195, [%rd2];
	cvta.to.global.u64 	%rd196, %rd195;
	add.s64 	%rd197, %rd196, %rd193;
	ld.global.f64 	%fd74, [%rd197];
	add.f64 	%fd75, %fd73, %fd74;
	st.global.f64 	[%rd197], %fd75;
	ld.global.u32 	%r146, [%rd3+16];
$L__BB1_54:
	setp.ge.u32 	%p31, %r1, %r146;
	@%p31 bra 	$L__BB1_56;
	ld.global.u64 	%rd198, [%rd2+200];
	cvta.to.global.u64 	%rd199, %rd198;
	mul.wide.u32 	%rd200, %r1, 8;
	add.s64 	%rd201, %rd199, %rd200;
	ld.global.f64 	%fd76, [%rd201];
	ld.global.u64 	%rd202, [%rd2];
	cvta.to.global.u64 	%rd203, %rd202;
	add.s64 	%rd204, %rd203, %rd200;
	ld.global.f64 	%fd77, [%rd204];
	add.f64 	%fd78, %fd76, %fd77;
	st.global.f64 	[%rd204], %fd78;
	ld.global.u32 	%r146, [%rd3+16];
$L__BB1_56:
	setp.ge.u32 	%p32, %r1, %r146;
	@%p32 bra 	$L__BB1_58;
	ld.global.u64 	%rd205, [%rd2+208];
	cvta.to.global.u64 	%rd206, %rd205;
	mul.wide.u32 	%rd207, %r1, 8;
	add.s64 	%rd208, %rd206, %rd207;
	ld.global.f64 	%fd79, [%rd208];
	ld.global.u64 	%rd209, [%rd2];
	cvta.to.global.u64 	%rd210, %rd209;
	add.s64 	%rd211, %rd210, %rd207;
	ld.global.f64 	%fd80, [%rd211];
	add.f64 	%fd81, %fd79, %fd80;
	st.global.f64 	[%rd211], %fd81;
	ld.global.u32 	%r146, [%rd3+16];
$L__BB1_58:
	setp.ge.u32 	%p33, %r1, %r146;
	@%p33 bra 	$L__BB1_60;
	ld.global.u64 	%rd212, [%rd2+216];
	cvta.to.global.u64 	%rd213, %rd212;
	mul.wide.u32 	%rd214, %r1, 8;
	add.s64 	%rd215, %rd213, %rd214;
	ld.global.f64 	%fd82, [%rd215];
	ld.global.u64 	%rd216, [%rd2];
	cvta.to.global.u64 	%rd217, %rd216;
	add.s64 	%rd218, %rd217, %rd214;
	ld.global.f64 	%fd83, [%rd218];
	add.f64 	%fd84, %fd82, %fd83;
	st.global.f64 	[%rd218], %fd84;
	ld.global.u32 	%r146, [%rd3+16];
$L__BB1_60:
	setp.ge.u32 	%p34, %r1, %r146;
	@%p34 bra 	$L__BB1_62;
	ld.global.u64 	%rd219, [%rd2+224];
	cvta.to.global.u64 	%rd220, %rd219;
	mul.wide.u32 	%rd221, %r1, 8;
	add.s64 	%rd222, %rd220, %rd221;
	ld.global.f64 	%fd85, [%rd222];
	ld.global.u64 	%rd223, [%rd2];
	cvta.to.global.u64 	%rd224, %rd223;
	add.s64 	%rd225, %rd224, %rd221;
	ld.global.f64 	%fd86, [%rd225];
	add.f64 	%fd87, %fd85, %fd86;
	st.global.f64 	[%rd225], %fd87;
	ld.global.u32 	%r146, [%rd3+16];
$L__BB1_62:
	setp.ge.u32 	%p35, %r1, %r146;
	@%p35 bra 	$L__BB1_64;
	ld.global.u64 	%rd226, [%rd2+232];
	cvta.to.global.u64 	%rd227, %rd226;
	mul.wide.u32 	%rd228, %r1, 8;
	add.s64 	%rd229, %rd227, %rd228;
	ld.global.f64 	%fd88, [%rd229];
	ld.global.u64 	%rd230, [%rd2];
	cvta.to.global.u64 	%rd231, %rd230;
	add.s64 	%rd232, %rd231, %rd228;
	ld.global.f64 	%fd89, [%rd232];
	add.f64 	%fd90, %fd88, %fd89;
	st.global.f64 	[%rd232], %fd90;
	ld.global.u32 	%r146, [%rd3+16];
$L__BB1_64:
	setp.ge.u32 	%p36, %r1, %r146;
	@%p36 bra 	$L__BB1_66;
	ld.global.u64 	%rd233, [%rd2+240];
	cvta.to.global.u64 	%rd234, %rd233;
	mul.wide.u32 	%rd235, %r1, 8;
	add.s64 	%rd236, %rd234, %rd235;
	ld.global.f64 	%fd91, [%rd236];
	ld.global.u64 	%rd237, [%rd2];
	cvta.to.global.u64 	%rd238, %rd237;
	add.s64 	%rd239, %rd238, %rd235;
	ld.global.f64 	%fd92, [%rd239];
	add.f64 	%fd93, %fd91, %fd92;
	st.global.f64 	[%rd239], %fd93;
	ld.global.u32 	%r146, [%rd3+16];
$L__BB1_66:
	setp.ge.u32 	%p37, %r1, %r146;
	@%p37 bra 	$L__BB1_68;
	ld.global.u64 	%rd240, [%rd2+248];
	cvta.to.global.u64 	%rd241, %rd240;
	mul.wide.u32 	%rd242, %r1, 8;
	add.s64 	%rd243, %rd241, %rd242;
	ld.global.f64 	%fd94, [%rd243];
	ld.global.u64 	%rd244, [%rd2];
	cvta.to.global.u64 	%rd245, %rd244;
	add.s64 	%rd246, %rd245, %rd242;
	ld.global.f64 	%fd95, [%rd246];
	add.f64 	%fd96, %fd94, %fd95;
	st.global.f64 	[%rd246], %fd96;
$L__BB1_68:
	mov.b32 	%r175, 1;
	mul.wide.u32 	%rd250, %r1, 8;
$L__BB1_69:
	ld.global.u32 	%r139, [%rd6+20];
	setp.ge.u32 	%p38, %r1, %r139;
	@%p38 bra 	$L__BB1_73;
	ld.global.u32 	%r140, [%rd6+16];
	setp.lt.s32 	%p39, %r140, 1;
	@%p39 bra 	$L__BB1_73;
	mul.wide.u32 	%rd247, %r175, 8;
	add.s64 	%rd8, %rd4, %rd247;
	mov.b32 	%r176, 0;
$L__BB1_72:
	ld.global.u64 	%rd248, [%rd8];
	cvta.to.global.u64 	%rd249, %rd248;
	add.s64 	%rd251, %rd249, %rd250;
	ld.global.u64 	%rd252, [%rd251];
	cvta.to.global.u64 	%rd253, %rd252;
	mul.wide.u32 	%rd254, %r176, 8;
	add.s64 	%rd255, %rd253, %rd254;
	ld.global.f64 	%fd97, [%rd255];
	ld.global.u64 	%rd256, [%rd4];
	cvta.to.global.u64 	%rd257, %rd256;
	add.s64 	%rd258, %rd257, %rd250;
	ld.global.u64 	%rd259, [%rd258];
	cvta.to.global.u64 	%rd260, %rd259;
	add.s64 	%rd261, %rd260, %rd254;
	ld.global.f64 	%fd98, [%rd261];
	add.f64 	%fd99, %fd97, %fd98;
	st.global.f64 	[%rd261], %fd99;
	add.s32 	%r176, %r176, 1;
	ld.global.u32 	%r142, [%rd6+16];
	setp.lt.s32 	%p40, %r176, %r142;
	@%p40 bra 	$L__BB1_72;
$L__BB1_73:
	add.s32 	%r175, %r175, 1;
	setp.ne.s32 	%p41, %r175, 32;
	@%p41 bra 	$L__BB1_69;
	ld.global.u32 	%r178, [%rd6+16];
	setp.ge.u32 	%p42, %r1, %r178;
	@%p42 bra 	$L__BB1_76;
	ld.global.u64 	%rd262, [%rd5+8];
	cvta.to.global.u64 	%rd263, %rd262;
	add.s64 	%rd265, %rd263, %rd250;
	ld.global.f64 	%fd100, [%rd265];
	ld.global.u64 	%rd266, [%rd5];
	cvta.to.global.u64 	%rd267, %rd266;
	add.s64 	%rd268, %rd267, %rd250;
	ld.global.f64 	%fd101, [%rd268];
	add.f64 	%fd102, %fd100, %fd101;
	st.global.f64 	[%rd268], %fd102;
	ld.global.u32 	%r178, [%rd6+16];
$L__BB1_76:
	setp.ge.u32 	%p43, %r1, %r178;
	@%p43 bra 	$L__BB1_78;
	ld.global.u64 	%rd269, [%rd5+16];
	cvta.to.global.u64 	%rd270, %rd269;
	add.s64 	%rd272, %rd270, %rd250;
	ld.global.f64 	%fd103, [%rd272];
	ld.global.u64 	%rd273, [%rd5];
	cvta.to.global.u64 	%rd274, %rd273;
	add.s64 	%rd275, %rd274, %rd250;
	ld.global.f64 	%fd104, [%rd275];
	add.f64 	%fd105, %fd103, %fd104;
	st.global.f64 	[%rd275], %fd105;
	ld.global.u32 	%r178, [%rd6+16];
$L__BB1_78:
	setp.ge.u32 	%p44, %r1, %r178;
	@%p44 bra 	$L__BB1_80;
	ld.global.u64 	%rd276, [%rd5+24];
	cvta.to.global.u64 	%rd277, %rd276;
	add.s64 	%rd279, %rd277, %rd250;
	ld.global.f64 	%fd106, [%rd279];
	ld.global.u64 	%rd280, [%rd5];
	cvta.to.global.u64 	%rd281, %rd280;
	add.s64 	%rd282, %rd281, %rd250;
	ld.global.f64 	%fd107, [%rd282];
	add.f64 	%fd108, %fd106, %fd107;
	st.global.f64 	[%rd282], %fd108;
	ld.global.u32 	%r178, [%rd6+16];
$L__BB1_80:
	setp.ge.u32 	%p45, %r1, %r178;
	@%p45 bra 	$L__BB1_82;
	ld.global.u64 	%rd283, [%rd5+32];
	cvta.to.global.u64 	%rd284, %rd283;
	add.s64 	%rd286, %rd284, %rd250;
	ld.global.f64 	%fd109, [%rd286];
	ld.global.u64 	%rd287, [%rd5];
	cvta.to.global.u64 	%rd288, %rd287;
	add.s64 	%rd289, %rd288, %rd250;
	ld.global.f64 	%fd110, [%rd289];
	add.f64 	%fd111, %fd109, %fd110;
	st.global.f64 	[%rd289], %fd111;
	ld.global.u32 	%r178, [%rd6+16];
$L__BB1_82:
	setp.ge.u32 	%p46, %r1, %r178;
	@%p46 bra 	$L__BB1_84;
	ld.global.u64 	%rd290, [%rd5+40];
	cvta.to.global.u64 	%rd291, %rd290;
	add.s64 	%rd293, %rd291, %rd250;
	ld.global.f64 	%fd112, [%rd293];
	ld.global.u64 	%rd294, [%rd5];
	cvta.to.global.u64 	%rd295, %rd294;
	add.s64 	%rd296, %rd295, %rd250;
	ld.global.f64 	%fd113, [%rd296];
	add.f64 	%fd114, %fd112, %fd113;
	st.global.f64 	[%rd296], %fd114;
	ld.global.u32 	%r178, [%rd6+16];
$L__BB1_84:
	setp.ge.u32 	%p47, %r1, %r178;
	@%p47 bra 	$L__BB1_86;
	ld.global.u64 	%rd297, [%rd5+48];
	cvta.to.global.u64 	%rd298, %rd297;
	add.s64 	%rd300, %rd298, %rd250;
	ld.global.f64 	%fd115, [%rd300];
	ld.global.u64 	%rd301, [%rd5];
	cvta.to.global.u64 	%rd302, %rd301;
	add.s64 	%rd303, %rd302, %rd250;
	ld.global.f64 	%fd116, [%rd303];
	add.f64 	%fd117, %fd115, %fd116;
	st.global.f64 	[%rd303], %fd117;
	ld.global.u32 	%r178, [%rd6+16];
$L__BB1_86:
	setp.ge.u32 	%p48, %r1, %r178;
	@%p48 bra 	$L__BB1_88;
	ld.global.u64 	%rd304, [%rd5+56];
	cvta.to.global.u64 	%rd305, %rd304;
	add.s64 	%rd307, %rd305, %rd250;
	ld.global.f64 	%fd118, [%rd307];
	ld.global.u64 	%rd308, [%rd5];
	cvta.to.global.u64 	%rd309, %rd308;
	add.s64 	%rd310, %rd309, %rd250;
	ld.global.f64 	%fd119, [%rd310];
	add.f64 	%fd120, %fd118, %fd119;
	st.global.f64 	[%rd310], %fd120;
	ld.global.u32 	%r178, [%rd6+16];
$L__BB1_88:
	setp.ge.u32 	%p49, %r1, %r178;
	@%p49 bra 	$L__BB1_90;
	ld.global.u64 	%rd311, [%rd5+64];
	cvta.to.global.u64 	%rd312, %rd311;
	add.s64 	%rd314, %rd312, %rd250;
	ld.global.f64 	%fd121, [%rd314];
	ld.global.u64 	%rd315, [%rd5];
	cvta.to.global.u64 	%rd316, %rd315;
	add.s64 	%rd317, %rd316, %rd250;
	ld.global.f64 	%fd122, [%rd317];
	add.f64 	%fd123, %fd121, %fd122;
	st.global.f64 	[%rd317], %fd123;
	ld.global.u32 	%r178, [%rd6+16];
$L__BB1_90:
	setp.ge.u32 	%p50, %r1, %r178;
	@%p50 bra 	$L__BB1_92;
	ld.global.u64 	%rd318, [%rd5+72];
	cvta.to.global.u64 	%rd319, %rd318;
	add.s64 	%rd321, %rd319, %rd250;
	ld.global.f64 	%fd124, [%rd321];
	ld.global.u64 	%rd322, [%rd5];
	cvta.to.global.u64 	%rd323, %rd322;
	add.s64 	%rd324, %rd323, %rd250;
	ld.global.f64 	%fd125, [%rd324];
	add.f64 	%fd126, %fd124, %fd125;
	st.global.f64 	[%rd324], %fd126;
	ld.global.u32 	%r178, [%rd6+16];
$L__BB1_92:
	setp.ge.u32 	%p51, %r1, %r178;
	@%p51 bra 	$L__BB1_94;
	ld.global.u64 	%rd325, [%rd5+80];
	cvta.to.global.u64 	%rd326, %rd325;
	add.s64 	%rd328, %rd326, %rd250;
	ld.global.f64 	%fd127, [%rd328];
	ld.global.u64 	%rd329, [%rd5];
	cvta.to.global.u64 	%rd330, %rd329;
	add.s64 	%rd331, %rd330, %rd250;
	ld.global.f64 	%fd128, [%rd331];
	add.f64 	%fd129, %fd127, %fd128;
	st.global.f64 	[%rd331], %fd129;
	ld.global.u32 	%r178, [%rd6+16];
$L__BB1_94:
	setp.ge.u32 	%p52, %r1, %r178;
	@%p52 bra 	$L__BB1_96;
	ld.global.u64 	%rd332, [%rd5+88];
	cvta.to.global.u64 	%rd333, %rd332;
	add.s64 	%rd335, %rd333, %rd250;
	ld.global.f64 	%fd130, [%rd335];
	ld.global.u64 	%rd336, [%rd5];
	cvta.to.global.u64 	%rd337, %rd336;
	add.s64 	%rd338, %rd337, %rd250;
	ld.global.f64 	%fd131, [%rd338];
	add.f64 	%fd132, %fd130, %fd131;
	st.global.f64 	[%rd338], %fd132;
	ld.global.u32 	%r178, [%rd6+16];
$L__BB1_96:
	setp.ge.u32 	%p53, %r1, %r178;
	@%p53 bra 	$L__BB1_98;
	ld.global.u64 	%rd339, [%rd5+96];
	cvta.to.global.u64 	%rd340, %rd339;
	add.s64 	%rd342, %rd340, %rd250;
	ld.global.f64 	%fd133, [%rd342];
	ld.global.u64 	%rd343, [%rd5];
	cvta.to.global.u64 	%rd344, %rd343;
	add.s64 	%rd345, %rd344, %rd250;
	ld.global.f64 	%fd134, [%rd345];
	add.f64 	%fd135, %fd133, %fd134;
	st.global.f64 	[%rd345], %fd135;
	ld.global.u32 	%r178, [%rd6+16];
$L__BB1_98:
	setp.ge.u32 	%p54, %r1, %r178;
	@%p54 bra 	$L__BB1_100;
	ld.global.u64 	%rd346, [%rd5+104];
	cvta.to.global.u64 	%rd347, %rd346;
	add.s64 	%rd349, %rd347, %rd250;
	ld.global.f64 	%fd136, [%rd349];
	ld.global.u64 	%rd350, [%rd5];
	cvta.to.global.u64 	%rd351, %rd350;
	add.s64 	%rd352, %rd351, %rd250;
	ld.global.f64 	%fd137, [%rd352];
	add.f64 	%fd138, %fd136, %fd137;
	st.global.f64 	[%rd352], %fd138;
	ld.global.u32 	%r178, [%rd6+16];
$L__BB1_100:
	setp.ge.u32 	%p55, %r1, %r178;
	@%p55 bra 	$L__BB1_102;
	ld.global.u64 	%rd353, [%rd5+112];
	cvta.to.global.u64 	%rd354, %rd353;
	add.s64 	%rd356, %rd354, %rd250;
	ld.global.f64 	%fd139, [%rd356];
	ld.global.u64 	%rd357, [%rd5];
	cvta.to.global.u64 	%rd358, %rd357;
	add.s64 	%rd359, %rd358, %rd250;
	ld.global.f64 	%fd140, [%rd359];
	add.f64 	%fd141, %fd139, %fd140;
	st.global.f64 	[%rd359], %fd141;
	ld.global.u32 	%r178, [%rd6+16];
$L__BB1_102:
	setp.ge.u32 	%p56, %r1, %r178;
	@%p56 bra 	$L__BB1_104;
	ld.global.u64 	%rd360, [%rd5+120];
	cvta.to.global.u64 	%rd361, %rd360;
	add.s64 	%rd363, %rd361, %rd250;
	ld.global.f64 	%fd142, [%rd363];
	ld.global.u64 	%rd364, [%rd5];
	cvta.to.global.u64 	%rd365, %rd364;
	add.s64 	%rd366, %rd365, %rd250;
	ld.global.f64 	%fd143, [%rd366];
	add.f64 	%fd144, %fd142, %fd143;
	st.global.f64 	[%rd366], %fd144;
	ld.global.u32 	%r178, [%rd6+16];
$L__BB1_104:
	setp.ge.u32 	%p57, %r1, %r178;
	@%p57 bra 	$L__BB1_106;
	ld.global.u64 	%rd367, [%rd5+128];
	cvta.to.global.u64 	%rd368, %rd367;
	add.s64 	%rd370, %rd368, %rd250;
	ld.global.f64 	%fd145, [%rd370];
	ld.global.u64 	%rd371, [%rd5];
	cvta.to.global.u64 	%rd372, %rd371;
	add.s64 	%rd373, %rd372, %rd250;
	ld.global.f64 	%fd146, [%rd373];
	add.f64 	%fd147, %fd145, %fd146;
	st.global.f64 	[%rd373], %fd147;
	ld.global.u32 	%r178, [%rd6+16];
$L__BB1_106:
	setp.ge.u32 	%p58, %r1, %r178;
	@%p58 bra 	$L__BB1_108;
	ld.global.u64 	%rd374, [%rd5+136];
	cvta.to.global.u64 	%rd375, %rd374;
	add.s64 	%rd377, %rd375, %rd250;
	ld.global.f64 	%fd148, [%rd377];
	ld.global.u64 	%rd378, [%rd5];
	cvta.to.global.u64 	%rd379, %rd378;
	add.s64 	%rd380, %rd379, %rd250;
	ld.global.f64 	%fd149, [%rd380];
	add.f64 	%fd150, %fd148, %fd149;
	st.global.f64 	[%rd380], %fd150;
	ld.global.u32 	%r178, [%rd6+16];
$L__BB1_108:
	setp.ge.u32 	%p59, %r1, %r178;
	@%p59 bra 	$L__BB1_110;
	ld.global.u64 	%rd381, [%rd5+144];
	cvta.to.global.u64 	%rd382, %rd381;
	add.s64 	%rd384, %rd382, %rd250;
	ld.global.f64 	%fd151, [%rd384];
	ld.global.u64 	%rd385, [%rd5];
	cvta.to.global.u64 	%rd386, %rd385;
	add.s64 	%rd387, %rd386, %rd250;
	ld.global.f64 	%fd152, [%rd387];
	add.f64 	%fd153, %fd151, %fd152;
	st.global.f64 	[%rd387], %fd153;
	ld.global.u32 	%r178, [%rd6+16];
$L__BB1_110:
	setp.ge.u32 	%p60, %r1, %r178;
	@%p60 bra 	$L__BB1_112;
	ld.global.u64 	%rd388, [%rd5+152];
	cvta.to.global.u64 	%rd389, %rd388;
	add.s64 	%rd391, %rd389, %rd250;
	ld.global.f64 	%fd154, [%rd391];
	ld.global.u64 	%rd392, [%rd5];
	cvta.to.global.u64 	%rd393, %rd392;
	add.s64 	%rd394, %rd393, %rd250;
	ld.global.f64 	%fd155, [%rd394];
	add.f64 	%fd156, %fd154, %fd155;
	st.global.f64 	[%rd394], %fd156;
	ld.global.u32 	%r178, [%rd6+16];
$L__BB1_112:
	setp.ge.u32 	%p61, %r1, %r178;
	@%p61 bra 	$L__BB1_114;
	ld.global.u64 	%rd395, [%rd5+160];
	cvta.to.global.u64 	%rd396, %rd395;
	add.s64 	%rd398, %rd396, %rd250;
	ld.global.f64 	%fd157, [%rd398];
	ld.global.u64 	%rd399, [%rd5];
	cvta.to.global.u64 	%rd400, %rd399;
	add.s64 	%rd401, %rd400, %rd250;
	ld.global.f64 	%fd158, [%rd401];
	add.f64 	%fd159, %fd157, %fd158;
	st.global.f64 	[%rd401], %fd159;
	ld.global.u32 	%r178, [%rd6+16];
$L__BB1_114:
	setp.ge.u32 	%p62, %r1, %r178;
	@%p62 bra 	$L__BB1_116;
	ld.global.u64 	%rd402, [%rd5+168];
	cvta.to.global.u64 	%rd403, %rd402;
	add.s64 	%rd405, %rd403, %rd250;
	ld.global.f64 	%fd160, [%rd405];
	ld.global.u64 	%rd406, [%rd5];
	cvta.to.global.u64 	%rd407, %rd406;
	add.s64 	%rd408, %rd407, %rd250;
	ld.global.f64 	%fd161, [%rd408];
	add.f64 	%fd162, %fd160, %fd161;
	st.global.f64 	[%rd408], %fd162;
	ld.global.u32 	%r178, [%rd6+16];
$L__BB1_116:
	setp.ge.u32 	%p63, %r1, %r178;
	@%p63 bra 	$L__BB1_118;
	ld.global.u64 	%rd409, [%rd5+176];
	cvta.to.global.u64 	%rd410, %rd409;
	add.s64 	%rd412, %rd410, %rd250;
	ld.global.f64 	%fd163, [%rd412];
	ld.global.u64 	%rd413, [%rd5];
	cvta.to.global.u64 	%rd414, %rd413;
	add.s64 	%rd415, %rd414, %rd250;
	ld.global.f64 	%fd164, [%rd415];
	add.f64 	%fd165, %fd163, %fd164;
	st.global.f64 	[%rd415], %fd165;
	ld.global.u32 	%r178, [%rd6+16];
$L__BB1_118:
	setp.ge.u32 	%p64, %r1, %r178;
	@%p64 bra 	$L__BB1_120;
	ld.global.u64 	%rd416, [%rd5+184];
	cvta.to.global.u64 	%rd417, %rd416;
	add.s64 	%rd419, %rd417, %rd250;
	ld.global.f64 	%fd166, [%rd419];
	ld.global.u64 	%rd420, [%rd5];
	cvta.to.global.u64 	%rd421, %rd420;
	add.s64 	%rd422, %rd421, %rd250;
	ld.global.f64 	%fd167, [%rd422];
	add.f64 	%fd168, %fd166, %fd167;
	st.global.f64 	[%rd422], %fd168;
	ld.global.u32 	%r178, [%rd6+16];
$L__BB1_120:
	setp.ge.u32 	%p65, %r1, %r178;
	@%p65 bra 	$L__BB1_122;
	ld.global.u64 	%rd423, [%rd5+192];
	cvta.to.global.u64 	%rd424, %rd423;
	add.s64 	%rd426, %rd424, %rd250;
	ld.global.f64 	%fd169, [%rd426];
	ld.global.u64 	%rd427, [%rd5];
	cvta.to.global.u64 	%rd428, %rd427;
	add.s64 	%rd429, %rd428, %rd250;
	ld.global.f64 	%fd170, [%rd429];
	add.f64 	%fd171, %fd169, %fd170;
	st.global.f64 	[%rd429], %fd171;
	ld.global.u32 	%r178, [%rd6+16];
$L__BB1_122:
	setp.ge.u32 	%p66, %r1, %r178;
	@%p66 bra 	$L__BB1_124;
	ld.global.u64 	%rd430, [%rd5+200];
	cvta.to.global.u64 	%rd431, %rd430;
	add.s64 	%rd433, %rd431, %rd250;
	ld.global.f64 	%fd172, [%rd433];
	ld.global.u64 	%rd434, [%rd5];
	cvta.to.global.u64 	%rd435, %rd434;
	add.s64 	%rd436, %rd435, %rd250;
	ld.global.f64 	%fd173, [%rd436];
	add.f64 	%fd174, %fd172, %fd173;
	st.global.f64 	[%rd436], %fd174;
	ld.global.u32 	%r178, [%rd6+16];
$L__BB1_124:
	setp.ge.u32 	%p67, %r1, %r178;
	@%p67 bra 	$L__BB1_126;
	ld.global.u64 	%rd437, [%rd5+208];
	cvta.to.global.u64 	%rd438, %rd437;
	add.s64 	%rd440, %rd438, %rd250;
	ld.global.f64 	%fd175, [%rd440];
	ld.global.u64 	%rd441, [%rd5];
	cvta.to.global.u64 	%rd442, %rd441;
	add.s64 	%rd443, %rd442, %rd250;
	ld.global.f64 	%fd176, [%rd443];
	add.f64 	%fd177, %fd175, %fd176;
	st.global.f64 	[%rd443], %fd177;
	ld.global.u32 	%r178, [%rd6+16];
$L__BB1_126:
	setp.ge.u32 	%p68, %r1, %r178;
	@%p68 bra 	$L__BB1_128;
	ld.global.u64 	%rd444, [%rd5+216];
	cvta.to.global.u64 	%rd445, %rd444;
	add.s64 	%rd447, %rd445, %rd250;
	ld.global.f64 	%fd178, [%rd447];
	ld.global.u64 	%rd448, [%rd5];
	cvta.to.global.u64 	%rd449, %rd448;
	add.s64 	%rd450, %rd449, %rd250;
	ld.global.f64 	%fd179, [%rd450];
	add.f64 	%fd180, %fd178, %fd179;
	st.global.f64 	[%rd450], %fd180;
	ld.global.u32 	%r178, [%rd6+16];
$L__BB1_128:
	setp.ge.u32 	%p69, %r1, %r178;
	@%p69 bra 	$L__BB1_130;
	ld.global.u64 	%rd451, [%rd5+224];
	cvta.to.global.u64 	%rd452, %rd451;
	add.s64 	%rd454, %rd452, %rd250;
	ld.global.f64 	%fd181, [%rd454];
	ld.global.u64 	%rd455, [%rd5];
	cvta.to.global.u64 	%rd456, %rd455;
	add.s64 	%rd457, %rd456, %rd250;
	ld.global.f64 	%fd182, [%rd457];
	add.f64 	%fd183, %fd181, %fd182;
	st.global.f64 	[%rd457], %fd183;
	ld.global.u32 	%r178, [%rd6+16];
$L__BB1_130:
	setp.ge.u32 	%p70, %r1, %r178;
	@%p70 bra 	$L__BB1_132;
	ld.global.u64 	%rd458, [%rd5+232];
	cvta.to.global.u64 	%rd459, %rd458;
	add.s64 	%rd461, %rd459, %rd250;
	ld.global.f64 	%fd184, [%rd461];
	ld.global.u64 	%rd462, [%rd5];
	cvta.to.global.u64 	%rd463, %rd462;
	add.s64 	%rd464, %rd463, %rd250;
	ld.global.f64 	%fd185, [%rd464];
	add.f64 	%fd186, %fd184, %fd185;
	st.global.f64 	[%rd464], %fd186;
	ld.global.u32 	%r178, [%rd6+16];
$L__BB1_132:
	setp.ge.u32 	%p71, %r1, %r178;
	@%p71 bra 	$L__BB1_134;
	ld.global.u64 	%rd465, [%rd5+240];
	cvta.to.global.u64 	%rd466, %rd465;
	add.s64 	%rd468, %rd466, %rd250;
	ld.global.f64 	%fd187, [%rd468];
	ld.global.u64 	%rd469, [%rd5];
	cvta.to.global.u64 	%rd470, %rd469;
	add.s64 	%rd471, %rd470, %rd250;
	ld.global.f64 	%fd188, [%rd471];
	add.f64 	%fd189, %fd187, %fd188;
	st.global.f64 	[%rd471], %fd189;
	ld.global.u32 	%r178, [%rd6+16];
$L__BB1_134:
	setp.ge.u32 	%p72, %r1, %r178;
	@%p72 bra 	$L__BB1_136;
	ld.global.u64 	%rd472, [%rd5+248];
	cvta.to.global.u64 	%rd473, %rd472;
	add.s64 	%rd475, %rd473, %rd250;
	ld.global.f64 	%fd190, [%rd475];
	ld.global.u64 	%rd476, [%rd5];
	cvta.to.global.u64 	%rd477, %rd476;
	add.s64 	%rd478, %rd477, %rd250;
	ld.global.f64 	%fd191, [%rd478];
	add.f64 	%fd192, %fd190, %fd191;
	st.global.f64 	[%rd478], %fd192;
$L__BB1_136:
	ret;

}
	// .globl	_Z9calc_gradPPdPiP5LayerS3_PS0_S0_S4_S0_S_S1_S1_
.visible .entry _Z9calc_gradPPdPiP5LayerS3_PS0_S0_S4_S0_S_S1_S1_(
	.param .u64 .ptr .align 1 _Z9calc_gradPPdPiP5LayerS3_PS0_S0_S4_S0_S_S1_S1__param_0,
	.param .u64 .ptr .align 1 _Z9calc_gradPPdPiP5LayerS3_PS0_S0_S4_S0_S_S1_S1__param_1,
	.param .u64 .ptr .align 1 _Z9calc_gradPPdPiP5LayerS3_PS0_S0_S4_S0_S_S1_S1__param_2,
	.param .u64 .ptr .align 1 _Z9calc_gradPPdPiP5LayerS3_PS0_S0_S4_S0_S_S1_S1__param_3,
	.param .u64 .ptr .align 1 _Z9calc_gradPPdPiP5LayerS3_PS0_S0_S4_S0_S_S1_S1__param_4,
	.param .u64 .ptr .align 1 _Z9calc_gradPPdPiP5LayerS3_PS0_S0_S4_S0_S_S1_S1__param_5,
	.param .u64 .ptr .align 1 _Z9calc_gradPPdPiP5LayerS3_PS0_S0_S4_S0_S_S1_S1__param_6,
	.param .u64 .ptr .align 1 _Z9calc_gradPPdPiP5LayerS3_PS0_S0_S4_S0_S_S1_S1__param_7,
	.param .u64 .ptr .align 1 _Z9calc_gradPPdPiP5LayerS3_PS0_S0_S4_S0_S_S1_S1__param_8,
	.param .u64 .ptr .align 1 _Z9calc_gradPPdPiP5LayerS3_PS0_S0_S4_S0_S_S1_S1__param_9,
	.param .u64 .ptr .align 1 _Z9calc_gradPPdPiP5LayerS3_PS0_S0_S4_S0_S_S1_S1__param_10
)
{
	.reg .pred 	%p<50>;
	.reg .b32 	%r<173>;
	.reg .b32 	%f<5>;
	.reg .b64 	%rd<191>;
	.reg .b64 	%fd<262>;
	// demoted variable
	.shared .align 8 .b8 _ZZ9calc_gradPPdPiP5LayerS3_PS0_S0_S4_S0_S_S1_S1_E2z1[120];
	// demoted variable
	.shared .align 8 .b8 _ZZ9calc_gradPPdPiP5LayerS3_PS0_S0_S4_S0_S_S1_S1_E2a1[120];
	// demoted variable
	.shared .align 8 .b8 _ZZ9calc_gradPPdPiP5LayerS3_PS0_S0_S4_S0_S_S1_S1_E2z2[8];
	// demoted variable
	.shared .align 8 .b8 _ZZ9calc_gradPPdPiP5LayerS3_PS0_S0_S4_S0_S_S1_S1_E2a2[8];
	// demoted variable
	.shared .align 8 .f64 _ZZ9calc_gradPPdPiP5LayerS3_PS0_S0_S4_S0_S_S1_S1_E5y_hat;
	// demoted variable
	.shared .align 8 .f64 _ZZ9calc_gradPPdPiP5LayerS3_PS0_S0_S4_S0_S_S1_S1_E5delta;
	// demoted variable
	.shared .align 8 .f64 _ZZ9calc_gradPPdPiP5LayerS3_PS0_S0_S4_S0_S_S1_S1_E4loss;
	ld.param.u64 	%rd26, [_Z9calc_gradPPdPiP5LayerS3_PS0_S0_S4_S0_S_S1_S1__param_2];
	ld.param.u64 	%rd27, [_Z9calc_gradPPdPiP5LayerS3_PS0_S0_S4_S0_S_S1_S1__param_3];
	ld.param.u64 	%rd28, [_Z9calc_gradPPdPiP5LayerS3_PS0_S0_S4_S0_S_S1_S1__param_4];
	ld.param.u64 	%rd29, [_Z9calc_gradPPdPiP5LayerS3_PS0_S0_S4_S0_S_S1_S1__param_5];
	ld.param.u64 	%rd30, [_Z9calc_gradPPdPiP5LayerS3_PS0_S0_S4_S0_S_S1_S1__param_6];
	ld.param.u64 	%rd31, [_Z9calc_gradPPdPiP5LayerS3_PS0_S0_S4_S0_S_S1_S1__param_7];
	ld.param.u64 	%rd32, [_Z9calc_gradPPdPiP5LayerS3_PS0_S0_S4_S0_S_S1_S1__param_8];
	ld.param.u64 	%rd33, [_Z9calc_gradPPdPiP5LayerS3_PS0_S0_S4_S0_S_S1_S1__param_9];
	ld.param.u64 	%rd34, [_Z9calc_gradPPdPiP5LayerS3_PS0_S0_S4_S0_S_S1_S1__param_10];
	cvta.to.global.u64 	%rd35, %rd28;
	cvta.to.global.u64 	%rd36, %rd31;
	cvta.to.global.u64 	%rd37, %rd29;
	cvta.to.global.u64 	%rd38, %rd30;
	cvta.to.global.u64 	%rd39, %rd32;
	cvta.to.global.u64 	%rd40, %rd34;
	cvta.to.global.u64 	%rd1, %rd27;
	cvta.to.global.u64 	%rd2, %rd26;
	cvta.to.global.u64 	%rd41, %rd33;
	mov.u32 	%r60, %ctaid.x;
	shl.b32 	%r61, %r60, 6;
	ld.global.u32 	%r62, [%rd41];
	add.s32 	%r156, %r61, %r62;
	mov.u32 	%r2, %tid.x;
	mul.wide.u32 	%rd42, %r60, 4;
	add.s64 	%rd3, %rd40, %rd42;
	mov.b32 	%r63, 1127219200;
	mov.b32 	%r64, -2147483648;
	mov.b64 	%fd1, {%r64, %r63};
	mul.wide.u32 	%rd43, %r60, 8;
	add.s64 	%rd4, %rd39, %rd43;
	add.s64 	%rd5, %rd38, %rd43;
	add.s64 	%rd6, %rd35, %rd43;
	add.s64 	%rd7, %rd37, %rd43;
	add.s64 	%rd8, %rd36, %rd43;
	mov.b32 	%r155, 0;
$L__BB2_1:
	ld.param.u64 	%rd186, [_Z9calc_gradPPdPiP5LayerS3_PS0_S0_S4_S0_S_S1_S1__param_0];
	ld.global.u32 	%r65, [%rd2+16];
	setp.ge.u32 	%p1, %r2, %r65;
	cvta.to.global.u64 	%rd44, %rd186;
	mul.wide.s32 	%rd45, %r156, 8;
	add.s64 	%rd9, %rd44, %rd45;
	@%p1 bra 	$L__BB2_14;
	ld.global.u32 	%r5, [%rd2+20];
	setp.lt.s32 	%p2, %r5, 1;
	mov.f64 	%fd249, 0d0000000000000000;
	@%p2 bra 	$L__BB2_10;
	ld.global.u64 	%rd46, [%rd9];
	cvta.to.global.u64 	%rd10, %rd46;
	ld.global.u64 	%rd47, [%rd2];
	cvta.to.global.u64 	%rd11, %rd47;
	and.b32  	%r6, %r5, 3;
	setp.lt.u32 	%p3, %r5, 4;
	mov.b32 	%r158, 0;
	mov.f64 	%fd249, 0d0000000000000000;
	@%p3 bra 	$L__BB2_6;
	and.b32  	%r158, %r5, 2147483644;
	neg.s32 	%r157, %r158;
	add.s64 	%rd190, %rd10, 16;
	add.s64 	%rd189, %rd11, 16;
	mov.f64 	%fd249, 0d0000000000000000;
$L__BB2_5:
	ld.global.f64 	%fd53, [%rd190+-16];
	ld.global.u64 	%rd48, [%rd189+-16];
	cvta.to.global.u64 	%rd49, %rd48;
	mul.wide.u32 	%rd50, %r2, 8;
	add.s64 	%rd51, %rd49, %rd50;
	ld.global.f64 	%fd54, [%rd51];
	fma.rn.f64 	%fd55, %fd53, %fd54, %fd249;
	ld.global.f64 	%fd56, [%rd190+-8];
	ld.global.u64 	%rd52, [%rd189+-8];
	cvta.to.global.u64 	%rd53, %rd52;
	add.s64 	%rd54, %rd53, %rd50;
	ld.global.f64 	%fd57, [%rd54];
	fma.rn.f64 	%fd58, %fd56, %fd57, %fd55;
	ld.global.f64 	%fd59, [%rd190];
	ld.global.u64 	%rd55, [%rd189];
	cvta.to.global.u64 	%rd56, %rd55;
	add.s64 	%rd57, %rd56, %rd50;
	ld.global.f64 	%fd60, [%rd57];
	fma.rn.f64 	%fd61, %fd59, %fd60, %fd58;
	ld.global.f64 	%fd62, [%rd190+8];
	ld.global.u64 	%rd58, [%rd189+8];
	cvta.to.global.u64 	%rd59, %rd58;
	add.s64 	%rd60, %rd59, %rd50;
	ld.global.f64 	%fd63, [%rd60];
	fma.rn.f64 	%fd249, %fd62, %fd63, %fd61;
	add.s32 	%r157, %r157, 4;
	add.s64 	%rd190, %rd190, 32;
	add.s64 	%rd189, %rd189, 32;
	setp.ne.s32 	%p4, %r157, 0;
	@%p4 bra 	$L__BB2_5;
$L__BB2_6:
	setp.eq.s32 	%p5, %r6, 0;
	@%p5 bra 	$L__BB2_10;
	mul.wide.u32 	%rd61, %r158, 8;
	add.s64 	%rd18, %rd10, %rd61;
	ld.global.f64 	%fd64, [%rd18];
	add.s64 	%rd19, %rd11, %rd61;
	ld.global.u64 	%rd62, [%rd19];
	cvta.to.global.u64 	%rd63, %rd62;
	mul.wide.u32 	%rd64, %r2, 8;
	add.s64 	%rd65, %rd63, %rd64;
	ld.global.f64 	%fd65, [%rd65];
	fma.rn.f64 	%fd249, %fd64, %fd65, %fd249;
	setp.eq.s32 	%p6, %r6, 1;
	@%p6 bra 	$L__BB2_10;
	ld.global.f64 	%fd66, [%rd18+8];
	ld.global.u64 	%rd66, [%rd19+8];
	cvta.to.global.u64 	%rd67, %rd66;
	add.s64 	%rd69, %rd67, %rd64;
	ld.global.f64 	%fd67, [%rd69];
	fma.rn.f64 	%fd249, %fd66, %fd67, %fd249;
	setp.eq.s32 	%p7, %r6, 2;
	@%p7 bra 	$L__BB2_10;
	ld.global.f64 	%fd68, [%rd18+16];
	ld.global.u64 	%rd70, [%rd19+16];
	cvta.to.global.u64 	%rd71, %rd70;
	add.s64 	%rd73, %rd71, %rd64;
	ld.global.f64 	%fd69, [%rd73];
	fma.rn.f64 	%fd249, %fd68, %fd69, %fd249;
$L__BB2_10:
	ld.global.u64 	%rd74, [%rd2+8];
	cvta.to.global.u64 	%rd75, %rd74;
	mul.wide.u32 	%rd76, %r2, 8;
	add.s64 	%rd77, %rd75, %rd76;
	ld.global.f64 	%fd70, [%rd77];
	add.f64 	%fd9, %fd70, %fd249;
	shl.b32 	%r67, %r2, 3;
	mov.u32 	%r68, _ZZ9calc_gradPPdPiP5LayerS3_PS0_S0_S4_S0_S_S1_S1_E2z1;
	add.s32 	%r69, %r68, %r67;
	st.shared.f64 	[%r69], %fd9;
	neg.f64 	%fd71, %fd9;
	fma.rn.f64 	%fd72, %fd9, 0dBFF71547652B82FE, 0d4338000000000000;
	{
	.reg .b32 %temp; 
	mov.b64 	{%r12, %temp}, %fd72;
	}
	mov.f64 	%fd73, 0dC338000000000000;
	add.rn.f64 	%fd74, %fd72, %fd73;
	fma.rn.f64 	%fd75, %fd74, 0dBFE62E42FEFA39EF, %fd71;
	fma.rn.f64 	%fd76, %fd74, 0dBC7ABC9E3B39803F, %fd75;
	fma.rn.f64 	%fd77, %fd76, 0d3E5ADE1569CE2BDF, 0d3E928AF3FCA213EA;
	fma.rn.f64 	%fd78, %fd77, %fd76, 0d3EC71DEE62401315;
	fma.rn.f64 	%fd79, %fd78, %fd76, 0d3EFA01997C89EB71;
	fma.rn.f64 	%fd80, %fd79, %fd76, 0d3F2A01A014761F65;
	fma.rn.f64 	%fd81, %fd80, %fd76, 0d3F56C16C1852B7AF;
	fma.rn.f64 	%fd82, %fd81, %fd76, 0d3F81111111122322;
	fma.rn.f64 	%fd83, %fd82, %fd76, 0d3FA55555555502A1;
	fma.rn.f64 	%fd84, %fd83, %fd76, 0d3FC5555555555511;
	fma.rn.f64 	%fd85, %fd84, %fd76, 0d3FE000000000000B;
	fma.rn.f64 	%fd86, %fd85, %fd76, 0d3FF0000000000000;
	fma.rn.f64 	%fd87, %fd86, %fd76, 0d3FF0000000000000;
	{
	.reg .b32 %temp; 
	mov.b64 	{%r13, %temp}, %fd87;
	}
	{
	.reg .b32 %temp; 
	mov.b64 	{%temp, %r14}, %fd87;
	}
	shl.b32 	%r70, %r12, 20;
	add.s32 	%r71, %r70, %r14;
	mov.b64 	%fd250, {%r13, %r71};
	{
	.reg .b32 %temp; 
	mov.b64 	{%temp, %r72}, %fd71;
	}
	mov.b32 	%f3, %r72;
	abs.f32 	%f1, %f3;
	setp.lt.f32 	%p8, %f1, 0f4086232B;
	@%p8 bra 	$L__BB2_13;
	setp.gt.f64 	%p9, %fd9, 0d0000000000000000;
	mov.f64 	%fd88, 0d7FF0000000000000;
	sub.f64 	%fd89, %fd88, %fd9;
	selp.f64 	%fd250, 0d0000000000000000, %fd89, %p9;
	setp.geu.f32 	%p10, %f1, 0f40874800;
	@%p10 bra 	$L__BB2_13;
	shr.u32 	%r73, %r12, 31;
	add.s32 	%r74, %r12, %r73;
	shr.s32 	%r75, %r74, 1;
	shl.b32 	%r76, %r75, 20;
	add.s32 	%r77, %r14, %r76;
	mov.b64 	%fd90, {%r13, %r77};
	sub.s32 	%r78, %r12, %r75;
	shl.b32 	%r79, %r78, 20;
	add.s32 	%r80, %r79, 1072693248;
	mov.b32 	%r81, 0;
	mov.b64 	%fd91, {%r81, %r80};
	mul.f64 	%fd250, %fd91, %fd90;
$L__BB2_13:
	add.f64 	%fd92, %fd250, 0d3FF0000000000000;
	rcp.rn.f64 	%fd93, %fd92;
	mov.u32 	%r83, _ZZ9calc_gradPPdPiP5LayerS3_PS0_S0_S4_S0_S_S1_S1_E2a1;
	add.s32 	%r84, %r83, %r67;
	st.shared.f64 	[%r84], %fd93;
$L__BB2_14:
	ld.global.u32 	%r85, [%rd1+16];
	setp.ge.u32 	%p11, %r2, %r85;
	@%p11 bra 	$L__BB2_27;
	ld.global.u32 	%r15, [%rd1+20];
	setp.lt.s32 	%p12, %r15, 1;
	mov.f64 	%fd253, 0d0000000000000000;
	@%p12 bra 	$L__BB2_23;
	ld.global.u64 	%rd78, [%rd1];
	cvta.to.global.u64 	%rd20, %rd78;
	and.b32  	%r16, %r15, 3;
	setp.lt.u32 	%p13, %r15, 4;
	mov.b32 	%r160, 0;
	mov.f64 	%fd253, 0d0000000000000000;
	@%p13 bra 	$L__BB2_19;
	and.b32  	%r160, %r15, 2147483644;
	mov.b32 	%r159, 0;
	mov.f64 	%fd253, 0d0000000000000000;
$L__BB2_18:
	shl.b32 	%r88, %r159, 3;
	mov.u32 	%r89, _ZZ9calc_gradPPdPiP5LayerS3_PS0_S0_S4_S0_S_S1_S1_E2a1;
	add.s32 	%r90, %r89, %r88;
	ld.shared.f64 	%fd97, [%r90];
	mul.wide.u32 	%rd79, %r159, 8;
	add.s64 	%rd80, %rd20, %rd79;
	ld.global.u64 	%rd81, [%rd80];
	cvta.to.global.u64 	%rd82, %rd81;
	mul.wide.u32 	%rd83, %r2, 8;
	add.s64 	%rd84, %rd82, %rd83;
	ld.global.f64 	%fd98, [%rd84];
	fma.rn.f64 	%fd99, %fd97, %fd98, %fd253;
	ld.shared.f64 	%fd100, [%r90+8];
	ld.global.u64 	%rd85, [%rd80+8];
	cvta.to.global.u64 	%rd86, %rd85;
	add.s64 	%rd87, %rd86, %rd83;
	ld.global.f64 	%fd101, [%rd87];
	fma.rn.f64 	%fd102, %fd100, %fd101, %fd99;
	ld.shared.f64 	%fd103, [%r90+16];
	ld.global.u64 	%rd88, [%rd80+16];
	cvta.to.global.u64 	%rd89, %rd88;
	add.s64 	%rd90, %rd89, %rd83;
	ld.global.f64 	%fd104, [%rd90];
	fma.rn.f64 	%fd105, %fd103, %fd104, %fd102;
	ld.shared.f64 	%fd106, [%r90+24];
	ld.global.u64 	%rd91, [%rd80+24];
	cvta.to.global.u64 	%rd92, %rd91;
	add.s64 	%rd93, %rd92, %rd83;
	ld.global.f64 	%fd107, [%rd93];
	fma.rn.f64 	%fd253, %fd106, %fd107, %fd105;
	add.s32 	%r159, %r159, 4;
	setp.ne.s32 	%p14, %r159, %r160;
	@%p14 bra 	$L__BB2_18;
$L__BB2_19:
	setp.eq.s32 	%p15, %r16, 0;
	@%p15 bra 	$L__BB2_23;
	shl.b32 	%r91, %r160, 3;
	mov.u32 	%r92, _ZZ9calc_gradPPdPiP5LayerS3_PS0_S0_S4_S0_S_S1_S1_E2a1;
	add.s32 	%r21, %r92, %r91;
	ld.shared.f64 	%fd108, [%r21];
	mul.wide.u32 	%rd94, %r160, 8;
	add.s64 	%rd21, %rd20, %rd94;
	ld.global.u64 	%rd95, [%rd21];
	cvta.to.global.u64 	%rd96, %rd95;
	mul.wide.u32 	%rd97, %r2, 8;
	add.s64 	%rd98, %rd96, %rd97;
	ld.global.f64 	%fd109, [%rd98];
	fma.rn.f64 	%fd253, %fd108, %fd109, %fd253;
	setp.eq.s32 	%p16, %r16, 1;
	@%p16 bra 	$L__BB2_23;
	ld.shared.f64 	%fd110, [%r21+8];
	ld.global.u64 	%rd99, [%rd21+8];
	cvta.to.global.u64 	%rd100, %rd99;
	add.s64 	%rd102, %rd100, %rd97;
	ld.global.f64 	%fd111, [%rd102];
	fma.rn.f64 	%fd253, %fd110, %fd111, %fd253;
	setp.eq.s32 	%p17, %r16, 2;
	@%p17 bra 	$L__BB2_23;
	ld.shared.f64 	%fd112, [%r21+16];
	ld.global.u64 	%rd103, [%rd21+16];
	cvta.to.global.u64 	%rd104, %rd103;
	add.s64 	%rd106, %rd104, %rd97;
	ld.global.f64 	%fd113, [%rd106];
	fma.rn.f64 	%fd253, %fd112, %fd113, %fd253;
$L__BB2_23:
	ld.global.u64 	%rd107, [%rd1+8];
	cvta.to.global.u64 	%rd108, %rd107;
	mul.wide.u32 	%rd109, %r2, 8;
	add.s64 	%rd110, %rd108, %rd109;
	ld.global.f64 	%fd114, [%rd110];
	add.f64 	%fd21, %fd114, %fd253;
	shl.b32 	%r93, %r2, 3;
	mov.u32 	%r94, _ZZ9calc_gradPPdPiP5LayerS3_PS0_S0_S4_S0_S_S1_S1_E2z2;
	add.s32 	%r95, %r94, %r93;
	st.shared.f64 	[%r95], %fd21;
	neg.f64 	%fd115, %fd21;
	fma.rn.f64 	%fd116, %fd21, 0dBFF71547652B82FE, 0d4338000000000000;
	{
	.reg .b32 %temp; 
	mov.b64 	{%r22, %temp}, %fd116;
	}
	mov.f64 	%fd117, 0dC338000000000000;
	add.rn.f64 	%fd118, %fd116, %fd117;
	fma.rn.f64 	%fd119, %fd118, 0dBFE62E42FEFA39EF, %fd115;
	fma.rn.f64 	%fd120, %fd118, 0dBC7ABC9E3B39803F, %fd119;
	fma.rn.f64 	%fd121, %fd120, 0d3E5ADE1569CE2BDF, 0d3E928AF3FCA213EA;
	fma.rn.f64 	%fd122, %fd121, %fd120, 0d3EC71DEE62401315;
	fma.rn.f64 	%fd123, %fd122, %fd120, 0d3EFA01997C89EB71;
	fma.rn.f64 	%fd124, %fd123, %fd120, 0d3F2A01A014761F65;
	fma.rn.f64 	%fd125, %fd124, %fd120, 0d3F56C16C1852B7AF;
	fma.rn.f64 	%fd126, %fd125, %fd120, 0d3F81111111122322;
	fma.rn.f64 	%fd127, %fd126, %fd120, 0d3FA55555555502A1;
	fma.rn.f64 	%fd128, %fd127, %fd120, 0d3FC5555555555511;
	fma.rn.f64 	%fd129, %fd128, %fd120, 0d3FE000000000000B;
	fma.rn.f64 	%fd130, %fd129, %fd120, 0d3FF0000000000000;
	fma.rn.f64 	%fd131, %fd130, %fd120, 0d3FF0000000000000;
	{
	.reg .b32 %temp; 
	mov.b64 	{%r23, %temp}, %fd131;
	}
	{
	.reg .b32 %temp; 
	mov.b64 	{%temp, %r24}, %fd131;
	}
	shl.b32 	%r96, %r22, 20;
	add.s32 	%r97, %r96, %r24;
	mov.b64 	%fd254, {%r23, %r97};
	{
	.reg .b32 %temp; 
	mov.b64 	{%temp, %r98}, %fd115;
	}
	mov.b32 	%f4, %r98;
	abs.f32 	%f2, %f4;
	setp.lt.f32 	%p18, %f2, 0f4086232B;
	@%p18 bra 	$L__BB2_26;
	setp.gt.f64 	%p19, %fd21, 0d0000000000000000;
	mov.f64 	%fd132, 0d7FF0000000000000;
	sub.f64 	%fd133, %fd132, %fd21;
	selp.f64 	%fd254, 0d0000000000000000, %fd133, %p19;
	setp.geu.f32 	%p20, %f2, 0f40874800;
	@%p20 bra 	$L__BB2_26;
	shr.u32 	%r99, %r22, 31;
	add.s32 	%r100, %r22, %r99;
	shr.s32 	%r101, %r100, 1;
	shl.b32 	%r102, %r101, 20;
	add.s32 	%r103, %r24, %r102;
	mov.b64 	%fd134, {%r23, %r103};
	sub.s32 	%r104, %r22, %r101;
	shl.b32 	%r105, %r104, 20;
	add.s32 	%r106, %r105, 1072693248;
	mov.b32 	%r107, 0;
	mov.b64 	%fd135, {%r107, %r106};
	mul.f64 	%fd254, %fd135, %fd134;
$L__BB2_26:
	add.f64 	%fd136, %fd254, 0d3FF0000000000000;
	rcp.rn.f64 	%fd137, %fd136;
	mov.u32 	%r109, _ZZ9calc_gradPPdPiP5LayerS3_PS0_S0_S4_S0_S_S1_S1_E2a2;
	add.s32 	%r110, %r109, %r93;
	st.shared.f64 	[%r110], %fd137;
$L__BB2_27:
	setp.ne.s32 	%p21, %r2, 0;
	@%p21 bra 	$L__BB2_54;
	ld.shared.f64 	%fd26, [_ZZ9calc_gradPPdPiP5LayerS3_PS0_S0_S4_S0_S_S1_S1_E2a2];
	st.shared.f64 	[_ZZ9calc_gradPPdPiP5LayerS3_PS0_S0_S4_S0_S_S1_S1_E5y_hat], %fd26;
	setp.ne.s32 	%p22, %r155, 0;
	@%p22 bra 	$L__BB2_30;
	mov.b32 	%r111, 0;
	st.global.u32 	[%rd3], %r111;
$L__BB2_30:
	ld.param.u64 	%rd188, [_Z9calc_gradPPdPiP5LayerS3_PS0_S0_S4_S0_S_S1_S1__param_1];
	setp.ltu.f64 	%p23, %fd26, 0d3FE0000000000000;
	cvta.to.global.u64 	%rd111, %rd188;
	mul.wide.s32 	%rd112, %r156, 4;
	add.s64 	%rd22, %rd111, %rd112;
	ld.global.u32 	%r161, [%rd22];
	@%p23 bra 	$L__BB2_32;
	setp.eq.s32 	%p24, %r161, 0;
	@%p24 bra 	$L__BB2_34;
$L__BB2_32:
	setp.geu.f64 	%p25, %fd26, 0d3FE0000000000000;
	@%p25 bra 	$L__BB2_35;
	setp.ne.s32 	%p26, %r161, 1;
	@%p26 bra 	$L__BB2_35;
$L__BB2_34:
	ld.global.u32 	%r112, [%rd3];
	add.s32 	%r113, %r112, 1;
	st.global.u32 	[%rd3], %r113;
	ld.global.u32 	%r161, [%rd22];
$L__BB2_35:
	setp.ne.s32 	%p27, %r161, 1;
	@%p27 bra 	$L__BB2_43;
	{
	.reg .b32 %temp; 
	mov.b64 	{%temp, %r162}, %fd26;
	}
	{
	.reg .b32 %temp; 
	mov.b64 	{%r163, %temp}, %fd26;
	}
	setp.gt.s32 	%p32, %r162, 1048575;
	mov.b32 	%r164, -1023;
	mov.f64 	%fd255, %fd26;
	@%p32 bra 	$L__BB2_38;
	mul.f64 	%fd255, %fd26, 0d4350000000000000;
	{
	.reg .b32 %temp; 
	mov.b64 	{%temp, %r162}, %fd255;
	}
	{
	.reg .b32 %temp; 
	mov.b64 	{%r163, %temp}, %fd255;
	}
	mov.b32 	%r164, -1077;
$L__BB2_38:
	add.s32 	%r129, %r162, -1;
	setp.gt.u32 	%p33, %r129, 2146435070;
	@%p33 bra 	$L__BB2_42;
	shr.u32 	%r132, %r162, 20;
	add.s32 	%r165, %r164, %r132;
	and.b32  	%r133, %r162, 1048575;
	or.b32  	%r134, %r133, 1072693248;
	mov.b64 	%fd256, {%r163, %r134};
	setp.lt.u32 	%p35, %r134, 1073127583;
	@%p35 bra 	$L__BB2_41;
	{
	.reg .b32 %temp; 
	mov.b64 	{%r135, %temp}, %fd256;
	}
	{
	.reg .b32 %temp; 
	mov.b64 	{%temp, %r136}, %fd256;
	}
	add.s32 	%r137, %r136, -1048576;
	mov.b64 	%fd256, {%r135, %r137};
	add.s32 	%r165, %r165, 1;
$L__BB2_41:
	add.f64 	%fd172, %fd256, 0dBFF0000000000000;
	add.f64 	%fd173, %fd256, 0d3FF0000000000000;
	rcp.approx.ftz.f64 	%fd174, %fd173;
	neg.f64 	%fd175, %fd173;
	fma.rn.f64 	%fd176, %fd175, %fd174, 0d3FF0000000000000;
	fma.rn.f64 	%fd177, %fd176, %fd176, %fd176;
	fma.rn.f64 	%fd178, %fd177, %fd174, %fd174;
	mul.f64 	%fd179, %fd172, %fd178;
	fma.rn.f64 	%fd180, %fd172, %fd178, %fd179;
	mul.f64 	%fd181, %fd180, %fd180;
	fma.rn.f64 	%fd182, %fd181, 0d3EB1380B3AE80F1E, 0d3ED0EE258B7A8B04;
	fma.rn.f64 	%fd183, %fd182, %fd181, 0d3EF3B2669F02676F;
	fma.rn.f64 	%fd184, %fd183, %fd181, 0d3F1745CBA9AB0956;
	fma.rn.f64 	%fd185, %fd184, %fd181, 0d3F3C71C72D1B5154;
	fma.rn.f64 	%fd186, %fd185, %fd181, 0d3F624924923BE72D;
	fma.rn.f64 	%fd187, %fd186, %fd181, 0d3F8999999999A3C4;
	fma.rn.f64 	%fd188, %fd187, %fd181, 0d3FB5555555555554;
	sub.f64 	%fd189, %fd172, %fd180;
	add.f64 	%fd190, %fd189, %fd189;
	neg.f64 	%fd191, %fd180;
	fma.rn.f64 	%fd192, %fd191, %fd172, %fd190;
	mul.f64 	%fd193, %fd178, %fd192;
	mul.f64 	%fd194, %fd181, %fd188;
	fma.rn.f64 	%fd195, %fd194, %fd180, %fd193;
	xor.b32  	%r138, %r165, -2147483648;
	mov.b32 	%r139, 1127219200;
	mov.b64 	%fd196, {%r138, %r139};
	sub.f64 	%fd197, %fd196, %fd1;
	fma.rn.f64 	%fd198, %fd197, 0d3FE62E42FEFA39EF, %fd180;
	fma.rn.f64 	%fd199, %fd197, 0dBFE62E42FEFA39EF, %fd198;
	sub.f64 	%fd200, %fd199, %fd180;
	sub.f64 	%fd201, %fd195, %fd200;
	fma.rn.f64 	%fd202, %fd197, 0d3C7ABC9E3B39803F, %fd201;
	add.f64 	%fd32, %fd198, %fd202;
	neg.f64 	%fd260, %fd32;
	bra.uni 	$L__BB2_51;
$L__BB2_42:
	fma.rn.f64 	%fd171, %fd255, 0d7FF0000000000000, 0d7FF0000000000000;
	{
	.reg .b32 %temp; 
	mov.b64 	{%temp, %r130}, %fd255;
	}
	and.b32  	%r131, %r130, 2147483647;
	setp.eq.s32 	%p34, %r131, 0;
	selp.f64 	%fd33, 0dFFF0000000000000, %fd171, %p34;
	neg.f64 	%fd260, %fd33;
	bra.uni 	$L__BB2_51;
$L__BB2_43:
	mov.f64 	%fd138, 0d3FF0000000000000;
	sub.f64 	%fd257, %fd138, %fd26;
	{
	.reg .b32 %temp; 
	mov.b64 	{%temp, %r166}, %fd257;
	}
	{
	.reg .b32 %temp; 
	mov.b64 	{%r167, %temp}, %fd257;
	}
	setp.gt.s32 	%p28, %r166, 1048575;
	mov.b32 	%r168, -1023;
	@%p28 bra 	$L__BB2_45;
	mul.f64 	%fd257, %fd257, 0d4350000000000000;
	{
	.reg .b32 %temp; 
	mov.b64 	{%temp, %r166}, %fd257;
	}
	{
	.reg .b32 %temp; 
	mov.b64 	{%r167, %temp}, %fd257;
	}
	mov.b32 	%r168, -1077;
$L__BB2_45:
	add.s32 	%r116, %r166, -1;
	setp.gt.u32 	%p29, %r116, 2146435070;
	@%p29 bra 	$L__BB2_49;
	shr.u32 	%r119, %r166, 20;
	add.s32 	%r169, %r168, %r119;
	and.b32  	%r120, %r166, 1048575;
	or.b32  	%r121, %r120, 1072693248;
	mov.b64 	%fd258, {%r167, %r121};
	setp.lt.u32 	%p31, %r121, 1073127583;
	@%p31 bra 	$L__BB2_48;
	{
	.reg .b32 %temp; 
	mov.b64 	{%r122, %temp}, %fd258;
	}
	{
	.reg .b32 %temp; 
	mov.b64 	{%temp, %r123}, %fd258;
	}
	add.s32 	%r124, %r123, -1048576;
	mov.b64 	%fd258, {%r122, %r124};
	add.s32 	%r169, %r169, 1;
$L__BB2_48:
	add.f64 	%fd140, %fd258, 0dBFF0000000000000;
	add.f64 	%fd141, %fd258, 0d3FF0000000000000;
	rcp.approx.ftz.f64 	%fd142, %fd141;
	neg.f64 	%fd143, %fd141;
	fma.rn.f64 	%fd144, %fd143, %fd142, 0d3FF0000000000000;
	fma.rn.f64 	%fd145, %fd144, %fd144, %fd144;
	fma.rn.f64 	%fd146, %fd145, %fd142, %fd142;
	mul.f64 	%fd147, %fd140, %fd146;
	fma.rn.f64 	%fd148, %fd140, %fd146, %fd147;
	mul.f64 	%fd149, %fd148, %fd148;
	fma.rn.f64 	%fd150, %fd149, 0d3EB1380B3AE80F1E, 0d3ED0EE258B7A8B04;
	fma.rn.f64 	%fd151, %fd150, %fd149, 0d3EF3B2669F02676F;
	fma.rn.f64 	%fd152, %fd151, %fd149, 0d3F1745CBA9AB0956;
	fma.rn.f64 	%fd153, %fd152, %fd149, 0d3F3C71C72D1B5154;
	fma.rn.f64 	%fd154, %fd153, %fd149, 0d3F624924923BE72D;
	fma.rn.f64 	%fd155, %fd154, %fd149, 0d3F8999999999A3C4;
	fma.rn.f64 	%fd156, %fd155, %fd149, 0d3FB5555555555554;
	sub.f64 	%fd157, %fd140, %fd148;
	add.f64 	%fd158, %fd157, %fd157;
	neg.f64 	%fd159, %fd148;
	fma.rn.f64 	%fd160, %fd159, %fd140, %fd158;
	mul.f64 	%fd161, %fd146, %fd160;
	mul.f64 	%fd162, %fd149, %fd156;
	fma.rn.f64 	%fd163, %fd162, %fd148, %fd161;
	xor.b32  	%r125, %r169, -2147483648;
	mov.b32 	%r126, 1127219200;
	mov.b64 	%fd164, {%r125, %r126};
	sub.f64 	%fd165, %fd164, %fd1;
	fma.rn.f64 	%fd166, %fd165, 0d3FE62E42FEFA39EF, %fd148;
	fma.rn.f64 	%fd167, %fd165, 0dBFE62E42FEFA39EF, %fd166;
	sub.f64 	%fd168, %fd167, %fd148;
	sub.f64 	%fd169, %fd163, %fd168;
	fma.rn.f64 	%fd170, %fd165, 0d3C7ABC9E3B39803F, %fd169;
	add.f64 	%fd259, %fd166, %fd170;
	bra.uni 	$L__BB2_50;
$L__BB2_49:
	fma.rn.f64 	%fd139, %fd257, 0d7FF0000000000000, 0d7FF0000000000000;
	{
	.reg .b32 %temp; 
	mov.b64 	{%temp, %r117}, %fd257;
	}
	and.b32  	%r118, %r117, 2147483647;
	setp.eq.s32 	%p30, %r118, 0;
	selp.f64 	%fd259, 0dFFF0000000000000, %fd139, %p30;
$L__BB2_50:
	neg.f64 	%fd260, %fd259;
$L__BB2_51:
	setp.eq.s32 	%p36, %r155, 0;
	st.shared.f64 	[_ZZ9calc_gradPPdPiP5LayerS3_PS0_S0_S4_S0_S_S1_S1_E4loss], %fd260;
	mov.f64 	%fd261, 0d0000000000000000;
	@%p36 bra 	$L__BB2_53;
	ld.global.f64 	%fd261, [%rd4];
$L__BB2_53:
	add.f64 	%fd204, %fd260, %fd261;
	st.global.f64 	[%rd4], %fd204;
	ld.global.u32 	%r140, [%rd22];
	cvt.rn.f64.s32 	%fd205, %r140;
	sub.f64 	%fd206, %fd26, %fd205;
	st.shared.f64 	[_ZZ9calc_gradPPdPiP5LayerS3_PS0_S0_S4_S0_S_S1_S1_E5delta], %fd206;
$L__BB2_54:
	shl.b32 	%r141, %r2, 3;
	mov.u32 	%r142, _ZZ9calc_gradPPdPiP5LayerS3_PS0_S0_S4_S0_S_S1_S1_E2a1;
	add.s32 	%r48, %r142, %r141;
	bar.sync 	0;
	ld.global.u32 	%r143, [%rd1+20];
	setp.ge.u32 	%p37, %r2, %r143;
	@%p37 bra 	$L__BB2_58;
	setp.ne.s32 	%p38, %r155, 0;
	@%p38 bra 	$L__BB2_57;
	ld.global.u64 	%rd113, [%rd5];
	cvta.to.global.u64 	%rd114, %rd113;
	mul.wide.u32 	%rd115, %r2, 8;
	add.s64 	%rd116, %rd114, %rd115;
	ld.global.u64 	%rd117, [%rd116];
	cvta.to.global.u64 	%rd118, %rd117;
	mov.b64 	%rd119, 0;
	st.global.u64 	[%rd118], %rd119;
$L__BB2_57:
	ld.shared.f64 	%fd207, [_ZZ9calc_gradPPdPiP5LayerS3_PS0_S0_S4_S0_S_S1_S1_E5delta];
	ld.shared.f64 	%fd208, [%r48];
	ld.global.u64 	%rd120, [%rd5];
	cvta.to.global.u64 	%rd121, %rd120;
	mul.wide.u32 	%rd122, %r2, 8;
	add.s64 	%rd123, %rd121, %rd122;
	ld.global.u64 	%rd124, [%rd123];
	cvta.to.global.u64 	%rd125, %rd124;
	ld.global.f64 	%fd209, [%rd125];
	fma.rn.f64 	%fd210, %fd207, %fd208, %fd209;
	st.global.f64 	[%rd125], %fd210;
$L__BB2_58:
	ld.global.v2.u32 	{%r172, %r145}, [%rd2+16];
	setp.ge.u32 	%p39, %r2, %r145;
	setp.lt.s32 	%p40, %r172, 1;
	or.pred  	%p41, %p39, %p40;
	@%p41 bra 	$L__BB2_64;
	ld.param.u64 	%rd187, [_Z9calc_gradPPdPiP5LayerS3_PS0_S0_S4_S0_S_S1_S1__param_0];
	cvta.to.global.u64 	%rd126, %rd187;
	mul.wide.s32 	%rd127, %r156, 8;
	add.s64 	%rd23, %rd126, %rd127;
	setp.eq.s32 	%p42, %r155, 0;
	ld.shared.f64 	%fd49, [_ZZ9calc_gradPPdPiP5LayerS3_PS0_S0_S4_S0_S_S1_S1_E5delta];
	@%p42 bra 	$L__BB2_62;
	mov.b32 	%r171, 0;
$L__BB2_61:
	ld.global.u64 	%rd128, [%rd1];
	cvta.to.global.u64 	%rd129, %rd128;
	mul.wide.u32 	%rd130, %r171, 8;
	add.s64 	%rd131, %rd129, %rd130;
	ld.global.u64 	%rd132, [%rd131];
	cvta.to.global.u64 	%rd133, %rd132;
	ld.global.f64 	%fd211, [%rd133];
	mul.f64 	%fd212, %fd49, %fd211;
	shl.b32 	%r148, %r171, 3;
	add.s32 	%r150, %r142, %r148;
	ld.shared.f64 	%fd213, [%r150];
	mul.f64 	%fd214, %fd212, %fd213;
	mov.f64 	%fd215, 0d3FF0000000000000;
	sub.f64 	%fd216, %fd215, %fd213;
	mul.f64 	%fd217, %fd214, %fd216;
	ld.global.u64 	%rd134, [%rd23];
	cvta.to.global.u64 	%rd135, %rd134;
	mul.wide.u32 	%rd136, %r2, 8;
	add.s64 	%rd137, %rd135, %rd136;
	ld.global.f64 	%fd218, [%rd137];
	ld.global.u64 	%rd138, [%rd6];
	cvta.to.global.u64 	%rd139, %rd138;
	add.s64 	%rd140, %rd139, %rd136;
	ld.global.u64 	%rd141, [%rd140];
	cvta.to.global.u64 	%rd142, %rd141;
	add.s64 	%rd143, %rd142, %rd130;
	ld.global.f64 	%fd219, [%rd143];
	fma.rn.f64 	%fd220, %fd217, %fd218, %fd219;
	st.global.f64 	[%rd143], %fd220;
	add.s32 	%r171, %r171, 1;
	ld.global.u32 	%r172, [%rd2+16];
	setp.lt.s32 	%p43, %r171, %r172;
	@%p43 bra 	$L__BB2_61;
	bra.uni 	$L__BB2_64;
$L__BB2_62:
	mov.b32 	%r170, 0;
$L__BB2_63:
	ld.global.u64 	%rd144, [%rd6];
	cvta.to.global.u64 	%rd145, %rd144;
	mul.wide.u32 	%rd146, %r2, 8;
	add.s64 	%rd147, %rd145, %rd146;
	ld.global.u64 	%rd148, [%rd147];
	cvta.to.global.u64 	%rd149, %rd148;
	mul.wide.u32 	%rd150, %r170, 8;
	add.s64 	%rd151, %rd149, %rd150;
	mov.b64 	%rd152, 0;
	st.global.u64 	[%rd151], %rd152;
	ld.global.u64 	%rd153, [%rd1];
	cvta.to.global.u64 	%rd154, %rd153;
	add.s64 	%rd155, %rd154, %rd150;
	ld.global.u64 	%rd156, [%rd155];
	cvta.to.global.u64 	%rd157, %rd156;
	ld.global.f64 	%fd221, [%rd157];
	mul.f64 	%fd222, %fd49, %fd221;
	shl.b32 	%r152, %r170, 3;
	add.s32 	%r154, %r142, %r152;
	ld.shared.f64 	%fd223, [%r154];
	mul.f64 	%fd224, %fd222, %fd223;
	mov.f64 	%fd225, 0d3FF0000000000000;
	sub.f64 	%fd226, %fd225, %fd223;
	mul.f64 	%fd227, %fd224, %fd226;
	ld.global.u64 	%rd158, [%rd23];
	cvta.to.global.u64 	%rd159, %rd158;
	add.s64 	%rd160, %rd159, %rd146;
	ld.global.f64 	%fd228, [%rd160];
	ld.global.u64 	%rd161, [%rd6];
	cvta.to.global.u64 	%rd162, %rd161;
	add.s64 	%rd163, %rd162, %rd146;
	ld.global.u64 	%rd164, [%rd163];
	cvta.to.global.u64 	%rd165, %rd164;
	add.s64 	%rd166, %rd165, %rd150;
	ld.global.f64 	%fd229, [%rd166];
	fma.rn.f64 	%fd230, %fd227, %fd228, %fd229;
	st.global.f64 	[%rd166], %fd230;
	add.s32 	%r170, %r170, 1;
	ld.global.u32 	%r172, [%rd2+16];
	setp.lt.s32 	%p44, %r170, %r172;
	@%p44 bra 	$L__BB2_63;
$L__BB2_64:
	setp.ge.u32 	%p45, %r2, %r172;
	@%p45 bra 	$L__BB2_68;
	setp.ne.s32 	%p46, %r155, 0;
	@%p46 bra 	$L__BB2_67;
	ld.global.u64 	%rd167, [%rd7];
	cvta.to.global.u64 	%rd168, %rd167;
	mul.wide.u32 	%rd169, %r2, 8;
	add.s64 	%rd170, %rd168, %rd169;
	mov.b64 	%rd171, 0;
	st.global.u64 	[%rd170], %rd171;
$L__BB2_67:
	ld.shared.f64 	%fd231, [_ZZ9calc_gradPPdPiP5LayerS3_PS0_S0_S4_S0_S_S1_S1_E5delta];
	ld.global.u64 	%rd172, [%rd1];
	cvta.to.global.u64 	%rd173, %rd172;
	mul.wide.u32 	%rd174, %r2, 8;
	add.s64 	%rd175, %rd173, %rd174;
	ld.global.u64 	%rd176, [%rd175];
	cvta.to.global.u64 	%rd177, %rd176;
	ld.global.f64 	%fd232, [%rd177];
	mul.f64 	%fd233, %fd231, %fd232;
	ld.shared.f64 	%fd234, [%r48];
	mul.f64 	%fd235, %fd233, %fd234;
	mov.f64 	%fd236, 0d3FF0000000000000;
	sub.f64 	%fd237, %fd236, %fd234;
	ld.global.u64 	%rd178, [%rd7];
	cvta.to.global.u64 	%rd179, %rd178;
	add.s64 	%rd180, %rd179, %rd174;
	ld.global.f64 	%fd238, [%rd180];
	fma.rn.f64 	%fd239, %fd235, %fd237, %fd238;
	st.global.f64 	[%rd180], %fd239;
$L__BB2_68:
	setp.ne.s32 	%p47, %r2, 0;
	@%p47 bra 	$L__BB2_72;
	setp.ne.s32 	%p48, %r155, 0;
	@%p48 bra 	$L__BB2_71;
	ld.global.u64 	%rd181, [%rd8];
	cvta.to.global.u64 	%rd182, %rd181;
	mov.b64 	%rd183, 0;
	st.global.u64 	[%rd182], %rd183;
$L__BB2_71:
	ld.shared.f64 	%fd240, [_ZZ9calc_gradPPdPiP5LayerS3_PS0_S0_S4_S0_S_S1_S1_E5delta];
	ld.global.u64 	%rd184, [%rd8];
	cvta.to.global.u64 	%rd185, %rd184;
	ld.global.f64 	%fd241, [%rd185];
	add.f64 	%fd242, %fd240, %fd241;
	st.global.f64 	[%rd185], %fd242;
$L__BB2_72:
	add.s32 	%r156, %r156, 1;
	add.s32 	%r155, %r155, 1;
	setp.ne.s32 	%p49, %r155, 64;
	@%p49 bra 	$L__BB2_1;
	ret;

}


// ===== COMPILED SASS (sm_100) =====

	.target	sm_100

	.elftype	@"ET_EXEC"


//--------------------- .note.nv.tkinfo           --------------------------
	.section	.note.nv.tkinfo,"",@"SHT_NOTE"
	.sectionflags	@"SHF_NOTE_NV_TKINFO"
	.tkinfo
        /*0018*/ 	.word	0x00000002
        /*0030*/ 	.string	""
        /*0030*/ 	.string	"ptxas"
        /*0030*/ 	.string	"Cuda compilation tools, release 13.0, V13.0.88"
        /*0030*/ 	.string	"Build cuda_13.0.r13.0/compiler.36424714_0"
        /*0030*/ 	.string	"-arch sm_100 -m 64 "



//--------------------- .note.nv.cuinfo           --------------------------
	.section	.note.nv.cuinfo,"",@"SHT_NOTE"
	.sectionflags	@"SHF_NOTE_NV_CUINFO"
        /*0018*/ 	.short	0x0002
        /*001a*/ 	.short	0x0064
        /*001c*/ 	.short	0x0082
	.zero		2


//--------------------- .nv.info                  --------------------------
	.section	.nv.info,"",@"SHT_CUDA_INFO"
	.align	4


	//----- nvinfo : EIATTR_REGCOUNT
	.align		4
        /*0000*/ 	.byte	0x04, 0x2f
        /*0002*/ 	.short	(.L_1 - .L_0)
	.align		4
.L_0:
        /*0004*/ 	.word	index@(_Z12update_paramP5LayerS0_PPPdS2_S3_S2_)
        /*0008*/ 	.word	0x00000016


	//----- nvinfo : EIATTR_FRAME_SIZE
	.align		4
.L_1:
        /*000c*/ 	.byte	0x04, 0x11
        /*000e*/ 	.short	(.L_3 - .L_2)
	.align		4
.L_2:
        /*0010*/ 	.word	index@(_Z12update_paramP5LayerS0_PPPdS2_S3_S2_)
        /*0014*/ 	.word	0x00000000


	//----- nvinfo : EIATTR_REGCOUNT
	.align		4
.L_3:
        /*0018*/ 	.byte	0x04, 0x2f
        /*001a*/ 	.short	(.L_5 - .L_4)
	.align		4
.L_4:
        /*001c*/ 	.word	index@(_Z8sum_gradP5LayerS0_PPPdS2_S3_S2_)
        /*0020*/ 	.word	0x00000018


	//----- nvinfo : EIATTR_FRAME_SIZE
	.align		4
.L_5:
        /*0024*/ 	.byte	0x04, 0x11
        /*0026*/ 	.short	(.L_7 - .L_6)
	.align		4
.L_6:
        /*0028*/ 	.word	index@(_Z8sum_gradP5LayerS0_PPPdS2_S3_S2_)
        /*002c*/ 	.word	0x00000000


	//----- nvinfo : EIATTR_REGCOUNT
	.align		4
.L_7:
        /*0030*/ 	.byte	0x04, 0x2f
        /*0032*/ 	.short	(.L_9 - .L_8)
	.align		4
.L_8:
        /*0034*/ 	.word	index@(_Z9calc_gradPPdPiP5LayerS3_PS0_S0_S4_S0_S_S1_S1_)
        /*0038*/ 	.word	0x00000020


	//----- nvinfo : EIATTR_FRAME_SIZE
	.align		4
.L_9:
        /*003c*/ 	.byte	0x04, 0x11
        /*003e*/ 	.short	(.L_11 - .L_10)
	.align		4
.L_10:
        /*0040*/ 	.word	index@($__internal_0_$__cuda_sm20_dblrcp_rn_slowpath_v3)
        /*0044*/ 	.word	0x00000000


	//----- nvinfo : EIATTR_FRAME_SIZE
	.align		4
.L_11:
        /*0048*/ 	.byte	0x04, 0x11
        /*004a*/ 	.short	(.L_13 - .L_12)
	.align		4
.L_12:
        /*004c*/ 	.word	index@(_Z9calc_gradPPdPiP5LayerS3_PS0_S0_S4_S0_S_S1_S1_)
        /*0050*/ 	.word	0x00000000


	//----- nvinfo : EIATTR_MIN_STACK_SIZE
	.align		4
.L_13:
        /*0054*/ 	.byte	0x04, 0x12
        /*0056*/ 	.short	(.L_15 - .L_14)
	.align		4
.L_14:
        /*0058*/ 	.word	index@(_Z9calc_gradPPdPiP5LayerS3_PS0_S0_S4_S0_S_S1_S1_)
        /*005c*/ 	.word	0x00000000


	//----- nvinfo : EIATTR_MIN_STACK_SIZE
	.align		4
.L_15:
        /*0060*/ 	.byte	0x04, 0x12
        /*0062*/ 	.short	(.L_17 - .L_16)
	.align		4
.L_16:
        /*0064*/ 	.word	index@(_Z8sum_gradP5LayerS0_PPPdS2_S3_S2_)
        /*0068*/ 	.word	0x00000000


	//----- nvinfo : EIATTR_MIN_STACK_SIZE
	.align		4
.L_17:
        /*006c*/ 	.byte	0x04, 0x12
        /*006e*/ 	.short	(.L_19 - .L_18)
	.align		4
.L_18:
        /*0070*/ 	.word	index@(_Z12update_paramP5LayerS0_PPPdS2_S3_S2_)
        /*0074*/ 	.word	0x00000000
.L_19:


//--------------------- .nv.compat                --------------------------
	.section	.nv.compat,"",@"SHT_CUDA_COMPAT_INFO"
	.align	4
        /*0000*/ 	.byte	0x02, 0x09, 0x00, 0x00, 0x02, 0x02, 0x01, 0x00, 0x02, 0x05, 0x05, 0x00, 0x03, 0x07, 0x01, 0x01
        /*0010*/ 	.byte	0x02, 0x03, 0x00, 0x00, 0x02, 0x06, 0x01, 0x00, 0x04, 0x0b, 0x08, 0x00, 0x01, 0x00, 0x00, 0x00
        /*0020*/ 	.byte	0x00, 0x00, 0x00, 0x00


//--------------------- .nv.info._Z9calc_gradPPdPiP5LayerS3_PS0_S0_S4_S0_S_S1_S1_ --------------------------
	.section	.nv.info._Z9calc_gradPPdPiP5LayerS3_PS0_S0_S4_S0_S_S1_S1_,"",@"SHT_CUDA_INFO"
	.sectionflags	@""
	.align	4


	//----- nvinfo : EIATTR_CUDA_API_VERSION
	.align		4
        /*0000*/ 	.byte	0x04, 0x37
        /*0002*/ 	.short	(.L_21 - .L_20)
.L_20:
        /*0004*/ 	.word	0x00000082


	//----- nvinfo : EIATTR_KPARAM_INFO
	.align		4
.L_21:
        /*0008*/ 	.byte	0x04, 0x17
        /*000a*/ 	.short	(.L_23 - .L_22)
.L_22:
        /*000c*/ 	.word	0x00000000
        /*0010*/ 	.short	0x000a
        /*0012*/ 	.short	0x0050
        /*0014*/ 	.byte	0x00, 0xf5, 0x21, 0x00


	//----- nvinfo : EIATTR_KPARAM_INFO
	.align		4
.L_23:
        /*0018*/ 	.byte	0x04, 0x17
        /*001a*/ 	.short	(.L_25 - .L_24)
.L_24:
        /*001c*/ 	.word	0x00000000
        /*0020*/ 	.short	0x0009
        /*0022*/ 	.short	0x0048
        /*0024*/ 	.byte	0x00, 0xf5, 0x21, 0x00


	//----- nvinfo : EIATTR_KPARAM_INFO
	.align		4
.L_25:
        /*0028*/ 	.byte	0x04, 0x17
        /*002a*/ 	.short	(.L_27 - .L_26)
.L_26:
        /*002c*/ 	.word	0x00000000
        /*0030*/ 	.short	0x0008
        /*0032*/ 	.short	0x0040
        /*0034*/ 	.byte	0x00, 0xf5, 0x21, 0x00


	//----- nvinfo : EIATTR_KPARAM_INFO
	.align		4
.L_27:
        /*0038*/ 	.byte	0x04, 0x17
        /*003a*/ 	.short	(.L_29 - .L_28)
.L_28:
        /*003c*/ 	.word	0x00000000
        /*0040*/ 	.short	0x0007
        /*0042*/ 	.short	0x0038
        /*0044*/ 	.byte	0x00, 0xf5, 0x21, 0x00


	//----- nvinfo : EIATTR_KPARAM_INFO
	.align		4
.L_29:
        /*0048*/ 	.byte	0x04, 0x17
        /*004a*/ 	.short	(.L_31 - .L_30)
.L_30:
        /*004c*/ 	.word	0x00000000
        /*0050*/ 	.short	0x0006
        /*0052*/ 	.short	0x0030
        /*0054*/ 	.byte	0x00, 0xf5, 0x21, 0x00


	//----- nvinfo : EIATTR_KPARAM_INFO
	.align		4
.L_31:
        /*0058*/ 	.byte	0x04, 0x17
        /*005a*/ 	.short	(.L_33 - .L_32)
.L_32:
        /*005c*/ 	.word	0x00000000
        /*0060*/ 	.short	0x0005
        /*0062*/ 	.short	0x0028
        /*0064*/ 	.byte	0x00, 0xf5, 0x21, 0x00


	//----- nvinfo : EIATTR_KPARAM_INFO
	.align		4
.L_33:
        /*0068*/ 	.byte	0x04, 0x17
        /*006a*/ 	.short	(.L_35 - .L_34)
.L_34:
        /*006c*/ 	.word	0x00000000
        /*0070*/ 	.short	0x0004
        /*0072*/ 	.short	0x0020
        /*0074*/ 	.byte	0x00, 0xf5, 0x21, 0x00


	//----- nvinfo : EIATTR_KPARAM_INFO
	.align		4
.L_35:
        /*0078*/ 	.byte	0x04, 0x17
        /*007a*/ 	.short	(.L_37 - .L_36)
.L_36:
        /*007c*/ 	.word	0x00000000
        /*0080*/ 	.short	0x0003
        /*0082*/ 	.short	0x0018
        /*0084*/ 	.byte	0x00, 0xf5, 0x21, 0x00


	//----- nvinfo : EIATTR_KPARAM_INFO
	.align		4
.L_37:
        /*0088*/ 	.byte	0x04, 0x17
        /*008a*/ 	.short	(.L_39 - .L_38)
.L_38:
        /*008c*/ 	.word	0x00000000
        /*0090*/ 	.short	0x0002
        /*0092*/ 	.short	0x0010
        /*0094*/ 	.byte	0x00, 0xf5, 0x21, 0x00


	//----- nvinfo : EIATTR_KPARAM_INFO
	.align		4
.L_39:
        /*0098*/ 	.byte	0x04, 0x17
        /*009a*/ 	.short	(.L_41 - .L_40)
.L_40:
        /*009c*/ 	.word	0x00000000
        /*00a0*/ 	.short	0x0001
        /*00a2*/ 	.short	0x0008
        /*00a4*/ 	.byte	0x00, 0xf5, 0x21, 0x00


	//----- nvinfo : EIATTR_KPARAM_INFO
	.align		4
.L_41:
        /*00a8*/ 	.byte	0x04, 0x17
        /*00aa*/ 	.short	(.L_43 - .L_42)
.L_42:
        /*00ac*/ 	.word	0x00000000
        /*00b0*/ 	.short	0x0000
        /*00b2*/ 	.short	0x0000
        /*00b4*/ 	.byte	0x00, 0xf5, 0x21, 0x00


	//----- nvinfo : EIATTR_SPARSE_MMA_MASK
	.align		4
.L_43:
        /*00b8*/ 	.byte	0x03, 0x50
        /*00ba*/ 	.short	0x0000


	//----- nvinfo : EIATTR_MAXREG_COUNT
	.align		4
        /*00bc*/ 	.byte	0x03, 0x1b
        /*00be*/ 	.short	0x00ff


	//----- nvinfo : EIATTR_NUM_BARRIERS
	.align		4
        /*00c0*/ 	.byte	0x02, 0x4c
        /*00c2*/ 	.byte	0x01
	.zero		1


	//----- nvinfo : EIATTR_MERCURY_ISA_VERSION
	.align		4
        /*00c4*/ 	.byte	0x03, 0x5f
        /*00c6*/ 	.short	0x0101


	//----- nvinfo : EIATTR_VRC_CTA_INIT_COUNT
	.align		4
        /*00c8*/ 	.byte	0x02, 0x4a
	.zero		1
	.zero		1


	//----- nvinfo : EIATTR_EXIT_INSTR_OFFSETS
	.align		4
        /*00cc*/ 	.byte	0x04, 0x1c
        /*00ce*/ 	.short	(.L_45 - .L_44)


	//   ....[0]....
.L_44:
        /*00d0*/ 	.word	0x00003f40


	//----- nvinfo : EIATTR_CRS_STACK_SIZE
	.align		4
.L_45:
        /*00d4*/ 	.byte	0x04, 0x1e
        /*00d6*/ 	.short	(.L_47 - .L_46)
.L_46:
        /*00d8*/ 	.word	0x00000000


	//----- nvinfo : EIATTR_CBANK_PARAM_SIZE
	.align		4
.L_47:
        /*00dc*/ 	.byte	0x03, 0x19
        /*00de*/ 	.short	0x0058


	//----- nvinfo : EIATTR_PARAM_CBANK
	.align		4
        /*00e0*/ 	.byte	0x04, 0x0a
        /*00e2*/ 	.short	(.L_49 - .L_48)
	.align		4
.L_48:
        /*00e4*/ 	.word	index@(.nv.constant0._Z9calc_gradPPdPiP5LayerS3_PS0_S0_S4_S0_S_S1_S1_)
        /*00e8*/ 	.short	0x0380
        /*00ea*/ 	.short	0x0058


	//----- nvinfo : EIATTR_SW_WAR
	.align		4
.L_49:
        /*00ec*/ 	.byte	0x04, 0x36
        /*00ee*/ 	.short	(.L_51 - .L_50)
.L_50:
        /*00f0*/ 	.word	0x00000008
.L_51:


//--------------------- .nv.info._Z8sum_gradP5LayerS0_PPPdS2_S3_S2_ --------------------------
	.section	.nv.info._Z8sum_gradP5LayerS0_PPPdS2_S3_S2_,"",@"SHT_CUDA_INFO"
	.sectionflags	@""
	.align	4


	//----- nvinfo : EIATTR_CUDA_API_VERSION
	.align		4
        /*0000*/ 	.byte	0x04, 0x37
        /*0002*/ 	.short	(.L_53 - .L_52)
.L_52:
        /*0004*/ 	.word	0x00000082


	//----- nvinfo : EIATTR_KPARAM_INFO
	.align		4
.L_53:
        /*0008*/ 	.byte	0x04, 0x17
        /*000a*/ 	.short	(.L_55 - .L_54)
.L_54:
        /*000c*/ 	.word	0x00000000
        /*0010*/ 	.short	0x0005
        /*0012*/ 	.short	0x0028
        /*0014*/ 	.byte	0x00, 0xf5, 0x21, 0x00


	//----- nvinfo : EIATTR_KPARAM_INFO
	.align		4
.L_55:
        /*0018*/ 	.byte	0x04, 0x17
        /*001a*/ 	.short	(.L_57 - .L_56)
.L_56:
        /*001c*/ 	.word	0x00000000
        /*0020*/ 	.short	0x0004
        /*0022*/ 	.short	0x0020
        /*0024*/ 	.byte	0x00, 0xf5, 0x21, 0x00


	//----- nvinfo : EIATTR_KPARAM_INFO
	.align		4
.L_57:
        /*0028*/ 	.byte	0x04, 0x17
        /*002a*/ 	.short	(.L_59 - .L_58)
.L_58:
        /*002c*/ 	.word	0x00000000
        /*0030*/ 	.short	0x0003
        /*0032*/ 	.short	0x0018
        /*0034*/ 	.byte	0x00, 0xf5, 0x21, 0x00


	//----- nvinfo : EIATTR_KPARAM_INFO
	.align		4
.L_59:
        /*0038*/ 	.byte	0x04, 0x17
        /*003a*/ 	.short	(.L_61 - .L_60)
.L_60:
        /*003c*/ 	.word	0x00000000
        /*0040*/ 	.short	0x0002
        /*0042*/ 	.short	0x0010
        /*0044*/ 	.byte	0x00, 0xf5, 0x21, 0x00


	//----- nvinfo : EIATTR_KPARAM_INFO
	.align		4
.L_61:
        /*0048*/ 	.byte	0x04, 0x17
        /*004a*/ 	.short	(.L_63 - .L_62)
.L_62:
        /*004c*/ 	.word	0x00000000
        /*0050*/ 	.short	0x0001
        /*0052*/ 	.short	0x0008
        /*0054*/ 	.byte	0x00, 0xf5, 0x21, 0x00


	//----- nvinfo : EIATTR_KPARAM_INFO
	.align		4
.L_63:
        /*0058*/ 	.byte	0x04, 0x17
        /*005a*/ 	.short	(.L_65 - .L_64)
.L_64:
        /*005c*/ 	.word	0x00000000
        /*0060*/ 	.short	0x0000
        /*0062*/ 	.short	0x0000
        /*0064*/ 	.byte	0x00, 0xf5, 0x21, 0x00


	//----- nvinfo : EIATTR_SPARSE_MMA_MASK
	.align		4
.L_65:
        /*0068*/ 	.byte	0x03, 0x50
        /*006a*/ 	.short	0x0000


	//----- nvinfo : EIATTR_MAXREG_COUNT
	.align		4
        /*006c*/ 	.byte	0x03, 0x1b
        /*006e*/ 	.short	0x00ff


	//----- nvinfo : EIATTR_MERCURY_ISA_VERSION
	.align		4
        /*0070*/ 	.byte	0x03, 0x5f
        /*0072*/ 	.short	0x0101


	//----- nvinfo : EIATTR_VRC_CTA_INIT_COUNT
	.align		4
        /*0074*/ 	.byte	0x02, 0x4a
	.zero		1
	.zero		1


	//----- nvinfo : EIATTR_EXIT_INSTR_OFFSETS
	.align		4
        /*0078*/ 	.byte	0x04, 0x1c
        /*007a*/ 	.short	(.L_67 - .L_66)


	//   ....[0]....
.L_66:
        /*007c*/ 	.word	0x00003390


	//   ....[1]....
        /*0080*/ 	.word	0x00003430


	//----- nvinfo : EIATTR_CRS_STACK_SIZE
	.align		4
.L_67:
        /*0084*/ 	.byte	0x04, 0x1e
        /*0086*/ 	.short	(.L_69 - .L_68)
.L_68:
        /*0088*/ 	.word	0x00000000


	//----- nvinfo : EIATTR_CBANK_PARAM_SIZE
	.align		4
.L_69:
        /*008c*/ 	.byte	0x03, 0x19
        /*008e*/ 	.short	0x0030


	//----- nvinfo : EIATTR_PARAM_CBANK
	.align		4
        /*0090*/ 	.byte	0x04, 0x0a
        /*0092*/ 	.short	(.L_71 - .L_70)
	.align		4
.L_70:
        /*0094*/ 	.word	index@(.nv.constant0._Z8sum_gradP5LayerS0_PPPdS2_S3_S2_)
        /*0098*/ 	.short	0x0380
        /*009a*/ 	.short	0x0030


	//----- nvinfo : EIATTR_SW_WAR
	.align		4
.L_71:
        /*009c*/ 	.byte	0x04, 0x36
        /*009e*/ 	.short	(.L_73 - .L_72)
.L_72:
        /*00a0*/ 	.word	0x00000008
.L_73:


//--------------------- .nv.info._Z12update_paramP5LayerS0_PPPdS2_S3_S2_ --------------------------
	.section	.nv.info._Z12update_paramP5LayerS0_PPPdS2_S3_S2_,"",@"SHT_CUDA_INFO"
	.sectionflags	@""
	.align	4


	//----- nvinfo : EIATTR_CUDA_API_VERSION
	.align		4
        /*0000*/ 	.byte	0x04, 0x37
        /*0002*/ 	.short	(.L_75 - .L_74)
.L_74:
        /*0004*/ 	.word	0x00000082


	//----- nvinfo : EIATTR_KPARAM_INFO
	.align		4
.L_75:
        /*0008*/ 	.byte	0x04, 0x17
        /*000a*/ 	.short	(.L_77 - .L_76)
.L_76:
        /*000c*/ 	.word	0x00000000
        /*0010*/ 	.short	0x0005
        /*0012*/ 	.short	0x0028
        /*0014*/ 	.byte	0x00, 0xf5, 0x21, 0x00


	//----- nvinfo : EIATTR_KPARAM_INFO
	.align		4
.L_77:
        /*0018*/ 	.byte	0x04, 0x17
        /*001a*/ 	.short	(.L_79 - .L_78)
.L_78:
        /*001c*/ 	.word	0x00000000
        /*0020*/ 	.short	0x0004
        /*0022*/ 	.short	0x0020
        /*0024*/ 	.byte	0x00, 0xf5, 0x21, 0x00


	//----- nvinfo : EIATTR_KPARAM_INFO
	.align		4
.L_79:
        /*0028*/ 	.byte	0x04, 0x17
        /*002a*/ 	.short	(.L_81 - .L_80)
.L_80:
        /*002c*/ 	.word	0x00000000
        /*0030*/ 	.short	0x0003
        /*0032*/ 	.short	0x0018
        /*0034*/ 	.byte	0x00, 0xf5, 0x21, 0x00


	//----- nvinfo : EIATTR_KPARAM_INFO
	.align		4
.L_81:
        /*0038*/ 	.byte	0x04, 0x17
        /*003a*/ 	.short	(.L_83 - .L_82)
.L_82:
        /*003c*/ 	.word	0x00000000
        /*0040*/ 	.short	0x0002
        /*0042*/ 	.short	0x0010
        /*0044*/ 	.byte	0x00, 0xf5, 0x21, 0x00


	//----- nvinfo : EIATTR_KPARAM_INFO
	.align		4
.L_83:
        /*0048*/ 	.byte	0x04, 0x17
        /*004a*/ 	.short	(.L_85 - .L_84)
.L_84:
        /*004c*/ 	.word	0x00000000
        /*0050*/ 	.short	0x0001
        /*0052*/ 	.short	0x0008
        /*0054*/ 	.byte	0x00, 0xf5, 0x21, 0x00


	//----- nvinfo : EIATTR_KPARAM_INFO
	.align		4
.L_85:
        /*0058*/ 	.byte	0x04, 0x17
        /*005a*/ 	.short	(.L_87 - .L_86)
.L_86:
        /*005c*/ 	.word	0x00000000
        /*0060*/ 	.short	0x0000
        /*0062*/ 	.short	0x0000
        /*0064*/ 	.byte	0x00, 0xf5, 0x21, 0x00


	//----- nvinfo : EIATTR_SPARSE_MMA_MASK
	.align		4
.L_87:
        /*0068*/ 	.byte	0x03, 0x50
        /*006a*/ 	.short	0x0000


	//----- nvinfo : EIATTR_MAXREG_COUNT
	.align		4
        /*006c*/ 	.byte	0x03, 0x1b
        /*006e*/ 	.short	0x00ff


	//----- nvinfo : EIATTR_MERCURY_ISA_VERSION
	.align		4
        /*0070*/ 	.byte	0x03, 0x5f
        /*0072*/ 	.short	0x0101


	//----- nvinfo : EIATTR_VRC_CTA_INIT_COUNT
	.align		4
        /*0074*/ 	.byte	0x02, 0x4a
	.zero		1
	.zero		1


	//----- nvinfo : EIATTR_EXIT_INSTR_OFFSETS
	.align		4
        /*0078*/ 	.byte	0x04, 0x1c
        /*007a*/ 	.short	(.L_89 - .L_88)


	//   ....[0]....
.L_88:
        /*007c*/ 	.word	0x00000550


	//   ....[1]....
        /*0080*/ 	.word	0x00000620


	//----- nvinfo : EIATTR_CRS_STACK_SIZE
	.align		4
.L_89:
        /*0084*/ 	.byte	0x04, 0x1e
        /*0086*/ 	.short	(.L_91 - .L_90)
.L_90:
        /*0088*/ 	.word	0x00000000


	//----- nvinfo : EIATTR_CBANK_PARAM_SIZE
	.align		4
.L_91:
        /*008c*/ 	.byte	0x03, 0x19
        /*008e*/ 	.short	0x0030


	//----- nvinfo : EIATTR_PARAM_CBANK
	.align		4
        /*0090*/ 	.byte	0x04, 0x0a
        /*0092*/ 	.short	(.L_93 - .L_92)
	.align		4
.L_92:
        /*0094*/ 	.word	index@(.nv.constant0._Z12update_paramP5LayerS0_PPPdS2_S3_S2_)
        /*0098*/ 	.short	0x0380
        /*009a*/ 	.short	0x0030


	//----- nvinfo : EIATTR_SW_WAR
	.align		4
.L_93:
        /*009c*/ 	.byte	0x04, 0x36
        /*009e*/ 	.short	(.L_95 - .L_94)
.L_94:
        /*00a0*/ 	.word	0x00000008
.L_95:


//--------------------- .nv.callgraph             --------------------------
	.section	.nv.callgraph,"",@"SHT_CUDA_CALLGRAPH"
	.align	4
	.sectionentsize	8
	.align		4
        /*0000*/ 	.word	0x00000000
	.align		4
        /*0004*/ 	.word	0xffffffff
	.align		4
        /*0008*/ 	.word	0x00000000
	.align		4
        /*000c*/ 	.word	0xfffffffe
	.align		4
        /*0010*/ 	.word	0x00000000
	.align		4
        /*0014*/ 	.word	0xfffffffd
	.align		4
        /*0018*/ 	.word	0x00000000
	.align		4
        /*001c*/ 	.word	0xfffffffc


//--------------------- .text._Z9calc_gradPPdPiP5LayerS3_PS0_S0_S4_S0_S_S1_S1_ --------------------------
	.section	.text._Z9calc_gradPPdPiP5LayerS3_PS0_S0_S4_S0_S_S1_S1_,"ax",@progbits
	.align	128
        .global         _Z9calc_gradPPdPiP5LayerS3_PS0_S0_S4_S0_S_S1_S1_
        .type           _Z9calc_gradPPdPiP5LayerS3_PS0_S0_S4_S0_S_S1_S1_,@function
        .size           _Z9calc_gradPPdPiP5LayerS3_PS0_S0_S4_S0_S_S1_S1_,(.L_x_140 - _Z9calc_gradPPdPiP5LayerS3_PS0_S0_S4_S0_S_S1_S1_)
        .other          _Z9calc_gradPPdPiP5LayerS3_PS0_S0_S4_S0_S_S1_S1_,@"STO_CUDA_ENTRY STV_DEFAULT"
_Z9calc_gradPPdPiP5LayerS3_PS0_S0_S4_S0_S_S1_S1_:
.text._Z9calc_gradPPdPiP5LayerS3_PS0_S0_S4_S0_S_S1_S1_:
[----:B------:R-:W-:Y:S08]  /*0000*/  LDC R1, c[0x0][0x37c] ;  /* 0x0000df00ff017b82 */ /* 0x000ff00000000800 */
[----:B------:R-:W0:Y:S01]  /*0010*/  LDC.64 R4, c[0x0][0x3c8] ;  /* 0x0000f200ff047b82 */ /* 0x000e220000000a00 */
[----:B------:R-:W0:Y:S01]  /*0020*/  LDCU.64 UR8, c[0x0][0x358] ;  /* 0x00006b00ff0877ac */ /* 0x000e220008000a00 */
[----:B------:R-:W1:Y:S06]  /*0030*/  S2R R0, SR_CTAID.X ;  /* 0x0000000000007919 */ /* 0x000e6c0000002500 */
[----:B------:R-:W1:Y:S01]  /*0040*/  LDC.64 R12, c[0x0][0x3a0] ;  /* 0x0000e800ff0c7b82 */ /* 0x000e620000000a00 */
[----:B------:R-:W2:Y:S07]  /*0050*/  S2R R2, SR_TID.X ;  /* 0x0000000000027919 */ /* 0x000eae0000002100 */
[----:B------:R-:W3:Y:S01]  /*0060*/  LDC.64 R10, c[0x0][0x3a8] ;  /* 0x0000ea00ff0a7b82 */ /* 0x000ee20000000a00 */
[----:B0-----:R-:W4:Y:S07]  /*0070*/  LDG.E R5, desc[UR8][R4.64] ;  /* 0x0000000804057981 */ /* 0x001f2e000c1e1900 */
[----:B------:R-:W0:Y:S01]  /*0080*/  LDC.64 R8, c[0x0][0x3b8] ;  /* 0x0000ee00ff087b82 */ /* 0x000e220000000a00 */
[----:B------:R-:W-:Y:S01]  /*0090*/  UMOV UR4, URZ ;  /* 0x000000ff00047c82 */ /* 0x000fe20008000000 */
[----:B-1----:R-:W-:-:S04]  /*00a0*/  IMAD.WIDE.U32 R12, R0, 0x8, R12 ;  /* 0x00000008000c7825 */ /* 0x002fc800078e000c */
[----:B---3--:R-:W-:-:S04]  /*00b0*/  IMAD.WIDE.U32 R10, R0, 0x8, R10 ;  /* 0x00000008000a7825 */ /* 0x008fc800078e000a */
[----:B0-----:R-:W-:-:S04]  /*00c0*/  IMAD.WIDE.U32 R8, R0, 0x8, R8 ;  /* 0x0000000800087825 */ /* 0x001fc800078e0008 */
[----:B--2-4-:R-:W-:-:S07]  /*00d0*/  IMAD R3, R0, 0x40, R5 ;  /* 0x0000004000037824 */ /* 0x014fce00078e0205 */
.L_x_48:
[----:B01----:R-:W0:Y:S02]  /*00e0*/  LDC.64 R6, c[0x0][0x390] ;  /* 0x0000e400ff067b82 */ /* 0x003e240000000a00 */
[----:B0-----:R-:W2:Y:S01]  /*00f0*/  LDG.E R5, desc[UR8][R6.64+0x10] ;  /* 0x0000100806057981 */ /* 0x001ea2000c1e1900 */
[----:B------:R-:W-:Y:S01]  /*0100*/  BSSY.RECONVERGENT B0, `(.L_x_0) ;  /* 0x000013b000007945 */ /* 0x000fe20003800200 */
[----:B--2---:R-:W-:-:S13]  /*0110*/  ISETP.GE.U32.AND P0, PT, R2, R5, PT ;  /* 0x000000050200720c */ /* 0x004fda0003f06070 */
[----:B------:R-:W-:Y:S05]  /*0120*/  @P0 BRA `(.L_x_1) ;  /* 0x0000001000e00947 */ /* 0x000fea0003800000 */
[----:B------:R-:W2:Y:S01]  /*0130*/  LDG.E R14, desc[UR8][R6.64+0x14] ;  /* 0x00001408060e7981 */ /* 0x000ea2000c1e1900 */
[----:B------:R-:W-:Y:S02]  /*0140*/  CS2R R22, SRZ ;  /* 0x0000000000167805 */ /* 0x000fe4000001ff00 */
[----:B--2---:R-:W-:-:S13]  /*0150*/  ISETP.GE.AND P0, PT, R14, 0x1, PT ;  /* 0x000000010e00780c */ /* 0x004fda0003f06270 */
[----:B------:R-:W-:Y:S05]  /*0160*/  @!P0 BRA `(.L_x_2) ;  /* 0x0000000c00608947 */ /* 0x000fea0003800000 */
[----:B------:R-:W0:Y:S01]  /*0170*/  LDC.64 R4, c[0x0][0x380] ;  /* 0x0000e000ff047b82 */ /* 0x000e220000000a00 */
[----:B------:R-:W5:Y:S01]  /*0180*/  LDG.E.64 R6, desc[UR8][R6.64] ;  /* 0x0000000806067981 */ /* 0x000f62000c1e1b00 */
[----:B0-----:R-:W-:-:S06]  /*0190*/  IMAD.WIDE R4, R3, 0x8, R4 ;  /* 0x0000000803047825 */ /* 0x001fcc00078e0204 */
[----:B------:R-:W5:Y:S01]  /*01a0*/  LDG.E.64 R4, desc[UR8][R4.64] ;  /* 0x0000000804047981 */ /* 0x000f62000c1e1b00 */
[C---:B------:R-:W-:Y:S01]  /*01b0*/  ISETP.GE.U32.AND P0, PT, R14.reuse, 0x4, PT ;  /* 0x000000040e00780c */ /* 0x040fe20003f06070 */
[----:B------:R-:W-:Y:S01]  /*01c0*/  IMAD.MOV.U32 R27, RZ, RZ, RZ ;  /* 0x000000ffff1b7224 */ /* 0x000fe200078e00ff */
[----:B------:R-:W-:Y:S02]  /*01d0*/  LOP3.LUT R26, R14, 0x3, RZ, 0xc0, !PT ;  /* 0x000000030e1a7812 */ /* 0x000fe400078ec0ff */
[----:B------:R-:W-:-:S09]  /*01e0*/  CS2R R22, SRZ ;  /* 0x0000000000167805 */ /* 0x000fd2000001ff00 */
[----:B------:R-:W-:Y:S05]  /*01f0*/  @!P0 BRA `(.L_x_3) ;  /* 0x0000000800e48947 */ /* 0x000fea0003800000 */
[----:B------:R-:W-:Y:S02]  /*0200*/  LOP3.LUT R27, R14, 0x7ffffffc, RZ, 0xc0, !PT ;  /* 0x7ffffffc0e1b7812 */ /* 0x000fe400078ec0ff */
[----:B------:R-:W-:Y:S02]  /*0210*/  CS2R R22, SRZ ;  /* 0x0000000000167805 */ /* 0x000fe4000001ff00 */
[----:B-----5:R-:W-:Y:S02]  /*0220*/  IADD3 R14, P1, PT, R4, 0x10, RZ ;  /* 0x00000010040e7810 */ /* 0x020fe40007f3e0ff */
[----:B------:R-:W-:Y:S02]  /*0230*/  IADD3 R28, PT, PT, -R27, RZ, RZ ;  /* 0x000000ff1b1c7210 */ /* 0x000fe40007ffe1ff */
[----:B------:R-:W-:Y:S01]  /*0240*/  IADD3 R16, P2, PT, R6, 0x10, RZ ;  /* 0x0000001006107810 */ /* 0x000fe20007f5e0ff */
[----:B------:R-:W-:Y:S01]  /*0250*/  IMAD.X R15, RZ, RZ, R5, P1 ;  /* 0x000000ffff0f7224 */ /* 0x000fe200008e0605 */
[----:B------:R-:W-:-:S03]  /*0260*/  ISETP.GE.AND P0, PT, R28, RZ, PT ;  /* 0x000000ff1c00720c */ /* 0x000fc60003f06270 */
[----:B------:R-:W-:-:S10]  /*0270*/  IMAD.X R17, RZ, RZ, R7, P2 ;  /* 0x000000ffff117224 */ /* 0x000fd400010e0607 */
[----:B------:R-:W-:Y:S05]  /*0280*/  @P0 BRA `(.L_x_4) ;  /* 0x00000008004c0947 */ /* 0x000fea0003800000 */
[----:B------:R-:W-:Y:S02]  /*0290*/  IADD3 R18, PT, PT, -R28, RZ, RZ ;  /* 0x000000ff1c127210 */ /* 0x000fe40007ffe1ff */
[----:B------:R-:W-:Y:S02]  /*02a0*/  PLOP3.LUT P0, PT, PT, PT, PT, 0x80, 0x8 ;  /* 0x000000000008781c */ /* 0x000fe40003f0f070 */
[----:B------:R-:W-:-:S13]  /*02b0*/  ISETP.GT.AND P1, PT, R18, 0xc, PT ;  /* 0x0000000c1200780c */ /* 0x000fda0003f24270 */
[----:B------:R-:W-:Y:S05]  /*02c0*/  @!P1 BRA `(.L_x_5) ;  /* 0x0000000400689947 */ /* 0x000fea0003800000 */
[----:B------:R-:W-:-:S13]  /*02d0*/  PLOP3.LUT P0, PT, PT, PT, PT, 0x8, 0x80 ;  /* 0x000000000080781c */ /* 0x000fda0003f0e170 */
.L_x_6:
[----:B------:R-:W2:Y:S04]  /*02e0*/  LDG.E.64 R20, desc[UR8][R16.64+-0x10] ;  /* 0xfffff00810147981 */ /* 0x000ea8000c1e1b00 */
[----:B------:R-:W3:Y:S04]  /*02f0*/  LDG.E.64 R24, desc[UR8][R14.64+-0x10] ;  /* 0xfffff0080e187981 */ /* 0x000ee8000c1e1b00 */
[----:B------:R-:W4:Y:S01]  /*0300*/  LDG.E.64 R18, desc[UR8][R16.64+-0x8] ;  /* 0xfffff80810127981 */ /* 0x000f22000c1e1b00 */
[----:B--2---:R-:W-:-:S06]  /*0310*/  IMAD.WIDE.U32 R20, R2, 0x8, R20 ;  /* 0x0000000802147825 */ /* 0x004fcc00078e0014 */
[----:B------:R-:W3:Y:S02]  /*0320*/  LDG.E.64 R20, desc[UR8][R20.64] ;  /* 0x0000000814147981 */ /* 0x000ee4000c1e1b00 */
[----:B---3--:R-:W-:Y:S01]  /*0330*/  DFMA R22, R24, R20, R22 ;  /* 0x000000141816722b */ /* 0x008fe20000000016 */
[C---:B----4-:R-:W-:Y:S02]  /*0340*/  IMAD.WIDE.U32 R20, R2.reuse, 0x8, R18 ;  /* 0x0000000802147825 */ /* 0x050fe400078e0012 */
[----:B------:R-:W2:Y:S04]  /*0350*/  LDG.E.64 R18, desc[UR8][R16.64] ;  /* 0x0000000810127981 */ /* 0x000ea8000c1e1b00 */
[----:B------:R-:W3:Y:S04]  /*0360*/  LDG.E.64 R24, desc[UR8][R20.64] ;  /* 0x0000000814187981 */ /* 0x000ee8000c1e1b00 */
[----:B------:R-:W3:Y:S01]  /*0370*/  LDG.E.64 R20, desc[UR8][R14.64+-0x8] ;  /* 0xfffff8080e147981 */ /* 0x000ee2000c1e1b00 */
[----:B--2---:R-:W-:Y:S01]  /*0380*/  IMAD.WIDE.U32 R18, R2, 0x8, R18 ;  /* 0x0000000802127825 */ /* 0x004fe200078e0012 */
[----:B---3--:R-:W-:-:S04]  /*0390*/  DFMA R24, R20, R24, R22 ;  /* 0x000000181418722b */ /* 0x008fc80000000016 */
[----:B------:R-:W2:Y:S04]  /*03a0*/  LDG.E.64 R22, desc[UR8][R18.64] ;  /* 0x0000000812167981 */ /* 0x000ea8000c1e1b00 */
[----:B------:R-:W2:Y:S04]  /*03b0*/  LDG.E.64 R20, desc[UR8][R14.64] ;  /* 0x000000080e147981 */ /* 0x000ea8000c1e1b00 */
[----:B------:R-:W3:Y:S01]  /*03c0*/  LDG.E.64 R18, desc[UR8][R16.64+0x8] ;  /* 0x0000080810127981 */ /* 0x000ee2000c1e1b00 */
[----:B--2---:R-:W-:-:S03]  /*03d0*/  DFMA R22, R20, R22, R24 ;  /* 0x000000161416722b */ /* 0x004fc60000000018 */
[----:B------:R-:W2:Y:S01]  /*03e0*/  LDG.E.64 R20, desc[UR8][R14.64+0x8] ;  /* 0x000008080e147981 */ /* 0x000ea2000c1e1b00 */
[----:B---3--:R-:W-:-:S03]  /*03f0*/  IMAD.WIDE.U32 R24, R2, 0x8, R18 ;  /* 0x0000000802187825 */ /* 0x008fc600078e0012 */
[----:B------:R-:W3:Y:S04]  /*0400*/  LDG.E.64 R18, desc[UR8][R16.64+0x10] ;  /* 0x0000100810127981 */ /* 0x000ee8000c1e1b00 */
[----:B------:R-:W2:Y:S02]  /*0410*/  LDG.E.64 R24, desc[UR8][R24.64] ;  /* 0x0000000818187981 */ /* 0x000ea4000c1e1b00 */
[----:B--2---:R-:W-:Y:S01]  /*0420*/  DFMA R24, R20, R24, R22 ;  /* 0x000000181418722b */ /* 0x004fe20000000016 */
[C---:B---3--:R-:W-:Y:S02]  /*0430*/  IMAD.WIDE.U32 R20, R2.reuse, 0x8, R18 ;  /* 0x0000000802147825 */ /* 0x048fe400078e0012 */
        /* <DEDUP_REMOVED lines=44> */
[C---:B---3--:R-:W-:Y:S01]  /*0700*/  IMAD.WIDE.U32 R24, R2.reuse, 0x8, R18 ;  /* 0x0000000802187825 */ /* 0x048fe200078e0012 */
[----:B------:R-:W2:Y:S04]  /*0710*/  LDG.E.64 R20, desc[UR8][R14.64+0x58] ;  /* 0x000058080e147981 */ /* 0x000ea8000c1e1b00 */
[----:B------:R-:W3:Y:S04]  /*0720*/  LDG.E.64 R18, desc[UR8][R16.64+0x60] ;  /* 0x0000600810127981 */ /* 0x000ee8000c1e1b00 */
[----:B------:R-:W2:Y:S02]  /*0730*/  LDG.E.64 R24, desc[UR8][R24.64] ;  /* 0x0000000818187981 */ /* 0x000ea4000c1e1b00 */
[----:B--2---:R-:W-:Y:S01]  /*0740*/  DFMA R24, R20, R24, R22 ;  /* 0x000000181418722b */ /* 0x004fe20000000016 */
[----:B---3--:R-:W-:Y:S01]  /*0750*/  IMAD.WIDE.U32 R20, R2, 0x8, R18 ;  /* 0x0000000802147825 */ /* 0x008fe200078e0012 */
[----:B------:R-:W2:Y:S04]  /*0760*/  LDG.E.64 R22, desc[UR8][R14.64+0x60] ;  /* 0x000060080e167981 */ /* 0x000ea8000c1e1b00 */
[----:B------:R-:W3:Y:S04]  /*0770*/  LDG.E.64 R18, desc[UR8][R16.64+0x68] ;  /* 0x0000680810127981 */ /* 0x000ee8000c1e1b00 */
[----:B------:R-:W2:Y:S01]  /*0780*/  LDG.E.64 R20, desc[UR8][R20.64] ;  /* 0x0000000814147981 */ /* 0x000ea2000c1e1b00 */
[----:B------:R-:W-:-:S02]  /*0790*/  VIADD R28, R28, 0x10 ;  /* 0x000000101c1c7836 */ /* 0x000fc40000000000 */
[----:B---3--:R-:W-:Y:S01]  /*07a0*/  IMAD.WIDE.U32 R18, R2, 0x8, R18 ;  /* 0x0000000802127825 */ /* 0x008fe200078e0012 */
[----:B--2---:R-:W-:-:S05]  /*07b0*/  DFMA R22, R22, R20, R24 ;  /* 0x000000141616722b */ /* 0x004fca0000000018 */
[----:B------:R-:W2:Y:S04]  /*07c0*/  LDG.E.64 R18, desc[UR8][R18.64] ;  /* 0x0000000812127981 */ /* 0x000ea8000c1e1b00 */
[----:B------:R0:W2:Y:S01]  /*07d0*/  LDG.E.64 R20, desc[UR8][R14.64+0x68] ;  /* 0x000068080e147981 */ /* 0x0000a2000c1e1b00 */
[----:B------:R-:W-:Y:S02]  /*07e0*/  ISETP.GE.AND P1, PT, R28, -0xc, PT ;  /* 0xfffffff41c00780c */ /* 0x000fe40003f26270 */
[----:B------:R-:W-:Y:S02]  /*07f0*/  IADD3 R24, P2, PT, R14, 0x80, RZ ;  /* 0x000000800e187810 */ /* 0x000fe40007f5e0ff */
[----:B------:R-:W-:Y:S02]  /*0800*/  IADD3 R16, P3, PT, R16, 0x80, RZ ;  /* 0x0000008010107810 */ /* 0x000fe40007f7e0ff */
[----:B------:R-:W-:-:S03]  /*0810*/  IADD3.X R25, PT, PT, RZ, R15, RZ, P2, !PT ;  /* 0x0000000fff197210 */ /* 0x000fc600017fe4ff */
[----:B------:R-:W-:Y:S02]  /*0820*/  IMAD.X R17, RZ, RZ, R17, P3 ;  /* 0x000000ffff117224 */ /* 0x000fe400018e0611 */
[----:B0-----:R-:W-:Y:S02]  /*0830*/  IMAD.MOV.U32 R14, RZ, RZ, R24 ;  /* 0x000000ffff0e7224 */ /* 0x001fe400078e0018 */
[----:B------:R-:W-:Y:S01]  /*0840*/  IMAD.MOV.U32 R15, RZ, RZ, R25 ;  /* 0x000000ffff0f7224 */ /* 0x000fe200078e0019 */
[----:B--2---:R-:W-:Y:S01]  /*0850*/  DFMA R22, R20, R18, R22 ;  /* 0x000000121416722b */ /* 0x004fe20000000016 */
[----:B------:R-:W-:Y:S10]  /*0860*/  @!P1 BRA `(.L_x_6) ;  /* 0xfffffff8009c9947 */ /* 0x000ff4000383ffff */
.L_x_5:
[----:B------:R-:W-:-:S04]  /*0870*/  IADD3 R18, PT, PT, -R28, RZ, RZ ;  /* 0x000000ff1c127210 */ /* 0x000fc80007ffe1ff */
[----:B------:R-:W-:-:S13]  /*0880*/  ISETP.GT.AND P1, PT, R18, 0x4, PT ;  /* 0x000000041200780c */ /* 0x000fda0003f24270 */
[----:B------:R-:W-:Y:S05]  /*0890*/  @!P1 BRA `(.L_x_7) ;  /* 0x0000000000c09947 */ /* 0x000fea0003800000 */
        /* <DEDUP_REMOVED lines=24> */
[----:B------:R-:W2:Y:S01]  /*0a20*/  LDG.E.64 R24, desc[UR8][R24.64] ;  /* 0x0000000818187981 */ /* 0x000ea2000c1e1b00 */
[----:B---3--:R-:W-:Y:S01]  /*0a30*/  IMAD.WIDE.U32 R18, R2, 0x8, R18 ;  /* 0x0000000802127825 */ /* 0x008fe200078e0012 */
[----:B--2---:R-:W-:-:S02]  /*0a40*/  DFMA R24, R20, R24, R22 ;  /* 0x000000181418722b */ /* 0x004fc40000000016 */
[----:B------:R-:W2:Y:S04]  /*0a50*/  LDG.E.64 R20, desc[UR8][R16.64+0x20] ;  /* 0x0000200810147981 */ /* 0x000ea8000c1e1b00 */
[----:B------:R-:W3:Y:S04]  /*0a60*/  LDG.E.64 R18, desc[UR8][R18.64] ;  /* 0x0000000812127981 */ /* 0x000ee8000c1e1b00 */
[----:B------:R-:W3:Y:S01]  /*0a70*/  LDG.E.64 R22, desc[UR8][R14.64+0x18] ;  /* 0x000018080e167981 */ /* 0x000ee2000c1e1b00 */
[----:B--2---:R-:W-:-:S06]  /*0a80*/  IMAD.WIDE.U32 R20, R2, 0x8, R20 ;  /* 0x0000000802147825 */ /* 0x004fcc00078e0014 */
[----:B------:R-:W2:Y:S01]  /*0a90*/  LDG.E.64 R20, desc[UR8][R20.64] ;  /* 0x0000000814147981 */ /* 0x000ea2000c1e1b00 */
[----:B---3--:R-:W-:-:S03]  /*0aa0*/  DFMA R18, R22, R18, R24 ;  /* 0x000000121612722b */ /* 0x008fc60000000018 */
[----:B------:R-:W2:Y:S04]  /*0ab0*/  LDG.E.64 R22, desc[UR8][R14.64+0x20] ;  /* 0x000020080e167981 */ /* 0x000ea8000c1e1b00 */
[----:B------:R-:W3:Y:S01]  /*0ac0*/  LDG.E.64 R24, desc[UR8][R16.64+0x28] ;  /* 0x0000280810187981 */ /* 0x000ee2000c1e1b00 */
[----:B--2---:R-:W-:-:S03]  /*0ad0*/  DFMA R22, R22, R20, R18 ;  /* 0x000000141616722b */ /* 0x004fc60000000012 */
[----:B------:R0:W2:Y:S01]  /*0ae0*/  LDG.E.64 R20, desc[UR8][R14.64+0x28] ;  /* 0x000028080e147981 */ /* 0x0000a2000c1e1b00 */
[----:B---3--:R-:W-:-:S06]  /*0af0*/  IMAD.WIDE.U32 R18, R2, 0x8, R24 ;  /* 0x0000000802127825 */ /* 0x008fcc00078e0018 */
[----:B------:R-:W2:Y:S01]  /*0b00*/  LDG.E.64 R18, desc[UR8][R18.64] ;  /* 0x0000000812127981 */ /* 0x000ea2000c1e1b00 */
[----:B------:R-:W-:Y:S02]  /*0b10*/  IADD3 R24, P1, PT, R14, 0x40, RZ ;  /* 0x000000400e187810 */ /* 0x000fe40007f3e0ff */
[----:B------:R-:W-:-:S03]  /*0b20*/  IADD3 R16, P2, PT, R16, 0x40, RZ ;  /* 0x0000004010107810 */ /* 0x000fc60007f5e0ff */
[----:B------:R-:W-:Y:S01]  /*0b30*/  IMAD.X R25, RZ, RZ, R15, P1 ;  /* 0x000000ffff197224 */ /* 0x000fe200008e060f */
[----:B------:R-:W-:Y:S01]  /*0b40*/  PLOP3.LUT P0, PT, PT, PT, PT, 0x8, 0x80 ;  /* 0x000000000080781c */ /* 0x000fe20003f0e170 */
[----:B------:R-:W-:Y:S01]  /*0b50*/  IMAD.X R17, RZ, RZ, R17, P2 ;  /* 0x000000ffff117224 */ /* 0x000fe200010e0611 */
[----:B------:R-:W-:Y:S01]  /*0b60*/  IADD3 R28, PT, PT, R28, 0x8, RZ ;  /* 0x000000081c1c7810 */ /* 0x000fe20007ffe0ff */
[----:B0-----:R-:W-:Y:S02]  /*0b70*/  IMAD.MOV.U32 R14, RZ, RZ, R24 ;  /* 0x000000ffff0e7224 */ /* 0x001fe400078e0018 */
[----:B------:R-:W-:Y:S01]  /*0b80*/  IMAD.MOV.U32 R15, RZ, RZ, R25 ;  /* 0x000000ffff0f7224 */ /* 0x000fe200078e0019 */
[----:B--2---:R-:W-:-:S11]  /*0b90*/  DFMA R22, R20, R18, R22 ;  /* 0x000000121416722b */ /* 0x004fd60000000016 */
.L_x_7:
[----:B------:R-:W-:-:S13]  /*0ba0*/  ISETP.NE.OR P0, PT, R28, RZ, P0 ;  /* 0x000000ff1c00720c */ /* 0x000fda0000705670 */
[----:B------:R-:W-:Y:S05]  /*0bb0*/  @!P0 BRA `(.L_x_3) ;  /* 0x0000000000748947 */ /* 0x000fea0003800000 */
.L_x_4:
[----:B------:R-:W2:Y:S04]  /*0bc0*/  LDG.E.64 R18, desc[UR8][R16.64+-0x10] ;  /* 0xfffff00810127981 */ /* 0x000ea8000c1e1b00 */
[----:B------:R-:W3:Y:S01]  /*0bd0*/  LDG.E.64 R24, desc[UR8][R14.64+-0x10] ;  /* 0xfffff0080e187981 */ /* 0x000ee2000c1e1b00 */
[----:B--2---:R-:W-:-:S05]  /*0be0*/  IMAD.WIDE.U32 R18, R2, 0x8, R18 ;  /* 0x0000000802127825 */ /* 0x004fca00078e0012 */
[----:B------:R-:W3:Y:S04]  /*0bf0*/  LDG.E.64 R20, desc[UR8][R18.64] ;  /* 0x0000000812147981 */ /* 0x000ee8000c1e1b00 */
[----:B------:R-:W2:Y:S01]  /*0c00*/  LDG.E.64 R18, desc[UR8][R16.64+-0x8] ;  /* 0xfffff80810127981 */ /* 0x000ea2000c1e1b00 */
[----:B---3--:R-:W-:-:S03]  /*0c10*/  DFMA R22, R24, R20, R22 ;  /* 0x000000141816722b */ /* 0x008fc60000000016 */
[----:B------:R-:W3:Y:S01]  /*0c20*/  LDG.E.64 R20, desc[UR8][R14.64+-0x8] ;  /* 0xfffff8080e147981 */ /* 0x000ee2000c1e1b00 */
[----:B--2---:R-:W-:-:S03]  /*0c30*/  IMAD.WIDE.U32 R24, R2, 0x8, R18 ;  /* 0x0000000802187825 */ /* 0x004fc600078e0012 */
[----:B------:R-:W2:Y:S04]  /*0c40*/  LDG.E.64 R18, desc[UR8][R16.64] ;  /* 0x0000000810127981 */ /* 0x000ea8000c1e1b00 */
[----:B------:R-:W3:Y:S02]  /*0c50*/  LDG.E.64 R24, desc[UR8][R24.64] ;  /* 0x0000000818187981 */ /* 0x000ee4000c1e1b00 */
[----:B---3--:R-:W-:Y:S01]  /*0c60*/  DFMA R24, R20, R24, R22 ;  /* 0x000000181418722b */ /* 0x008fe20000000016 */
[----:B--2---:R-:W-:Y:S01]  /*0c70*/  IMAD.WIDE.U32 R20, R2, 0x8, R18 ;  /* 0x0000000802147825 */ /* 0x004fe200078e0012 */
[----:B------:R-:W2:Y:S04]  /*0c80*/  LDG.E.64 R22, desc[UR8][R14.64] ;  /* 0x000000080e167981 */ /* 0x000ea8000c1e1b00 */
[----:B------:R-:W3:Y:S04]  /*0c90*/  LDG.E.64 R18, desc[UR8][R16.64+0x8] ;  /* 0x0000080810127981 */ /* 0x000ee8000c1e1b00 */
[----:B------:R-:W2:Y:S01]  /*0ca0*/  LDG.E.64 R20, desc[UR8][R20.64] ;  /* 0x0000000814147981 */ /* 0x000ea2000c1e1b00 */
[----:B------:R-:W-:Y:S01]  /*0cb0*/  IADD3 R28, PT, PT, R28, 0x4, RZ ;  /* 0x000000041c1c7810 */ /* 0x000fe20007ffe0ff */
[----:B---3--:R-:W-:Y:S01]  /*0cc0*/  IMAD.WIDE.U32 R18, R2, 0x8, R18 ;  /* 0x0000000802127825 */ /* 0x008fe200078e0012 */
[----:B--2---:R-:W-:-:S05]  /*0cd0*/  DFMA R22, R22, R20, R24 ;  /* 0x000000141616722b */ /* 0x004fca0000000018 */
[----:B------:R-:W2:Y:S04]  /*0ce0*/  LDG.E.64 R18, desc[UR8][R18.64] ;  /* 0x0000000812127981 */ /* 0x000ea8000c1e1b00 */
[----:B------:R0:W2:Y:S01]  /*0cf0*/  LDG.E.64 R20, desc[UR8][R14.64+0x8] ;  /* 0x000008080e147981 */ /* 0x0000a2000c1e1b00 */
[----:B------:R-:W-:Y:S02]  /*0d00*/  ISETP.NE.AND P0, PT, R28, RZ, PT ;  /* 0x000000ff1c00720c */ /* 0x000fe40003f05270 */
[----:B------:R-:W-:Y:S02]  /*0d10*/  IADD3 R24, P1, PT, R14, 0x20, RZ ;  /* 0x000000200e187810 */ /* 0x000fe40007f3e0ff */
[----:B------:R-:W-:-:S03]  /*0d20*/  IADD3 R16, P2, PT, R16, 0x20, RZ ;  /* 0x0000002010107810 */ /* 0x000fc60007f5e0ff */
[----:B------:R-:W-:Y:S02]  /*0d30*/  IMAD.X R25, RZ, RZ, R15, P1 ;  /* 0x000000ffff197224 */ /* 0x000fe400008e060f */
[----:B------:R-:W-:Y:S01]  /*0d40*/  IMAD.X R17, RZ, RZ, R17, P2 ;  /* 0x000000ffff117224 */ /* 0x000fe200010e0611 */
[----:B0-----:R-:W-:Y:S01]  /*0d50*/  MOV R14, R24 ;  /* 0x00000018000e7202 */ /* 0x001fe20000000f00 */
[----:B------:R-:W-:Y:S01]  /*0d60*/  IMAD.MOV.U32 R15, RZ, RZ, R25 ;  /* 0x000000ffff0f7224 */ /* 0x000fe200078e0019 */
[----:B--2---:R-:W-:Y:S01]  /*0d70*/  DFMA R22, R20, R18, R22 ;  /* 0x000000121416722b */ /* 0x004fe20000000016 */
[----:B------:R-:W-:Y:S10]  /*0d80*/  @P0 BRA `(.L_x_4) ;  /* 0xfffffffc008c0947 */ /* 0x000ff4000383ffff */
.L_x_3:
[----:B------:R-:W-:-:S13]  /*0d90*/  ISETP.NE.AND P0, PT, R26, RZ, PT ;  /* 0x000000ff1a00720c */ /* 0x000fda0003f05270 */
[----:B------:R-:W-:Y:S05]  /*0da0*/  @!P0 BRA `(.L_x_2) ;  /* 0x0000000000508947 */ /* 0x000fea0003800000 */
[----:B-----5:R-:W-:-:S05]  /*0db0*/  IMAD.WIDE.U32 R6, R27, 0x8, R6 ;  /* 0x000000081b067825 */ /* 0x020fca00078e0006 */
[----:B------:R-:W2:Y:S01]  /*0dc0*/  LDG.E.64 R14, desc[UR8][R6.64] ;  /* 0x00000008060e7981 */ /* 0x000ea2000c1e1b00 */
[----:B------:R-:W-:Y:S01]  /*0dd0*/  IMAD.WIDE.U32 R4, R27, 0x8, R4 ;  /* 0x000000081b047825 */ /* 0x000fe200078e0004 */
[----:B------:R-:W-:-:S03]  /*0de0*/  ISETP.NE.AND P0, PT, R26, 0x1, PT ;  /* 0x000000011a00780c */ /* 0x000fc60003f05270 */
[----:B--2---:R-:W-:Y:S02]  /*0df0*/  IMAD.WIDE.U32 R16, R2, 0x8, R14 ;  /* 0x0000000802107825 */ /* 0x004fe400078e000e */
[----:B------:R-:W2:Y:S04]  /*0e00*/  LDG.E.64 R14, desc[UR8][R4.64] ;  /* 0x00000008040e7981 */ /* 0x000ea8000c1e1b00 */
[----:B------:R-:W2:Y:S02]  /*0e10*/  LDG.E.64 R16, desc[UR8][R16.64] ;  /* 0x0000000810107981 */ /* 0x000ea4000c1e1b00 */
[----:B--2---:R-:W-:Y:S02]  /*0e20*/  DFMA R22, R14, R16, R22 ;  /* 0x000000100e16722b */ /* 0x004fe40000000016 */
[----:B------:R-:W-:Y:S09]  /*0e30*/  @!P0 BRA `(.L_x_2) ;  /* 0x00000000002c8947 */ /* 0x000ff20003800000 */
[----:B------:R-:W-:Y:S01]  /*0e40*/  ISETP.NE.AND P0, PT, R26, 0x2, PT ;  /* 0x000000021a00780c */ /* 0x000fe20003f05270 */
[----:B------:R-:W2:-:S12]  /*0e50*/  LDG.E.64 R14, desc[UR8][R6.64+0x8] ;  /* 0x00000808060e7981 */ /* 0x000e98000c1e1b00 */
[----:B------:R-:W3:Y:S01]  /*0e60*/  @P0 LDG.E.64 R18, desc[UR8][R6.64+0x10] ;  /* 0x0000100806120981 */ /* 0x000ee2000c1e1b00 */
[----:B--2---:R-:W-:-:S03]  /*0e70*/  IMAD.WIDE.U32 R16, R2, 0x8, R14 ;  /* 0x0000000802107825 */ /* 0x004fc600078e000e */
[----:B------:R-:W2:Y:S04]  /*0e80*/  LDG.E.64 R14, desc[UR8][R4.64+0x8] ;  /* 0x00000808040e7981 */ /* 0x000ea8000c1e1b00 */
[----:B------:R-:W2:Y:S01]  /*0e90*/  LDG.E.64 R16, desc[UR8][R16.64] ;  /* 0x0000000810107981 */ /* 0x000ea2000c1e1b00 */
[----:B---3--:R-:W-:-:S03]  /*0ea0*/  @P0 IMAD.WIDE.U32 R20, R2, 0x8, R18 ;  /* 0x0000000802140825 */ /* 0x008fc600078e0012 */
[----:B------:R-:W3:Y:S04]  /*0eb0*/  @P0 LDG.E.64 R18, desc[UR8][R4.64+0x10] ;  /* 0x0000100804120981 */ /* 0x000ee8000c1e1b00 */
[----:B------:R-:W3:Y:S01]  /*0ec0*/  @P0 LDG.E.64 R20, desc[UR8][R20.64] ;  /* 0x0000000814140981 */ /* 0x000ee2000c1e1b00 */
[----:B--2---:R-:W-:-:S08]  /*0ed0*/  DFMA R22, R14, R16, R22 ;  /* 0x000000100e16722b */ /* 0x004fd00000000016 */
[----:B---3--:R-:W-:-:S11]  /*0ee0*/  @P0 DFMA R22, R18, R20, R22 ;  /* 0x000000141216022b */ /* 0x008fd60000000016 */
.L_x_2:
[----:B------:R-:W0:Y:S02]  /*0ef0*/  LDC.64 R18, c[0x0][0x390] ;  /* 0x0000e400ff127b82 */ /* 0x000e240000000a00 */
[----:B0----5:R-:W2:Y:S02]  /*0f00*/  LDG.E.64 R4, desc[UR8][R18.64+0x8] ;  /* 0x0000080812047981 */ /* 0x021ea4000c1e1b00 */
[----:B--2---:R-:W-:-:S06]  /*0f10*/  IMAD.WIDE.U32 R14, R2, 0x8, R4 ;  /* 0x00000008020e7825 */ /* 0x004fcc00078e0004 */
[----:B------:R-:W2:Y:S01]  /*0f20*/  LDG.E.64 R14, desc[UR8][R14.64] ;  /* 0x000000080e0e7981 */ /* 0x000ea2000c1e1b00 */
[----:B------:R-:W-:Y:S01]  /*0f30*/  IMAD.MOV.U32 R4, RZ, RZ, 0x652b82fe ;  /* 0x652b82feff047424 */ /* 0x000fe200078e00ff */
[----:B------:R-:W-:Y:S01]  /*0f40*/  MOV R5, 0x3ff71547 ;  /* 0x3ff7154700057802 */ /* 0x000fe20000000f00 */
[----:B------:R-:W-:Y:S01]  /*0f50*/  UMOV UR6, 0xfefa39ef ;  /* 0xfefa39ef00067882 */ /* 0x000fe20000000000 */
[----:B------:R-:W-:Y:S01]  /*0f60*/  UMOV UR7, 0x3fe62e42 ;  /* 0x3fe62e4200077882 */ /* 0x000fe20000000000 */
[----:B------:R-:W-:Y:S01]  /*0f70*/  UMOV UR10, 0xb ;  /* 0x0000000b000a7882 */ /* 0x000fe20000000000 */
[----:B------:R-:W-:Y:S01]  /*0f80*/  UMOV UR11, 0x3fe00000 ;  /* 0x3fe00000000b7882 */ /* 0x000fe20000000000 */
[----:B------:R-:W-:Y:S01]  /*0f90*/  UMOV UR5, 0x400 ;  /* 0x0000040000057882 */ /* 0x000fe20000000000 */
[----:B------:R-:W-:Y:S01]  /*0fa0*/  BSSY.RECONVERGENT B1, `(.L_x_8) ;  /* 0x0000039000017945 */ /* 0x000fe20003800200 */
[----:B--2---:R-:W-:-:S08]  /*0fb0*/  DADD R22, R14, R22 ;  /* 0x000000000e167229 */ /* 0x004fd00000000016 */
[----:B------:R-:W-:Y:S02]  /*0fc0*/  DFMA R4, R22, -R4, 6.75539944105574400000e+15 ;  /* 0x433800001604742b */ /* 0x000fe40000000804 */
[----:B------:R-:W-:-:S06]  /*0fd0*/  DADD R18, -RZ, -R22 ;  /* 0x00000000ff127229 */ /* 0x000fcc0000000916 */
[----:B------:R-:W-:-:S04]  /*0fe0*/  DADD R6, R4, -6.75539944105574400000e+15 ;  /* 0xc338000004067429 */ /* 0x000fc80000000000 */
[----:B------:R-:W-:-:S04]  /*0ff0*/  FSETP.GEU.AND P0, PT, |R19|, 4.1917929649353027344, PT ;  /* 0x4086232b1300780b */ /* 0x000fc80003f0e200 */
[----:B------:R-:W-:Y:S01]  /*1000*/  DFMA R16, R6, -UR6, -R22 ;  /* 0x8000000606107c2b */ /* 0x000fe20008000816 */
[----:B------:R-:W-:Y:S01]  /*1010*/  UMOV UR6, 0x3b39803f ;  /* 0x3b39803f00067882 */ /* 0x000fe20000000000 */
[----:B------:R-:W-:-:S06]  /*1020*/  UMOV UR7, 0x3c7abc9e ;  /* 0x3c7abc9e00077882 */ /* 0x000fcc0000000000 */
[----:B------:R-:W-:Y:S01]  /*1030*/  DFMA R6, R6, -UR6, R16 ;  /* 0x8000000606067c2b */ /* 0x000fe20008000010 */
[----:B------:R-:W-:Y:S01]  /*1040*/  UMOV UR6, 0x69ce2bdf ;  /* 0x69ce2bdf00067882 */ /* 0x000fe20000000000 */
[----:B------:R-:W-:Y:S01]  /*1050*/  IMAD.MOV.U32 R16, RZ, RZ, -0x35dec16 ;  /* 0xfca213eaff107424 */ /* 0x000fe200078e00ff */
[----:B------:R-:W-:Y:S01]  /*1060*/  UMOV UR7, 0x3e5ade15 ;  /* 0x3e5ade1500077882 */ /* 0x000fe20000000000 */
[----:B------:R-:W-:-:S06]  /*1070*/  IMAD.MOV.U32 R17, RZ, RZ, 0x3e928af3 ;  /* 0x3e928af3ff117424 */ /* 0x000fcc00078e00ff */
[----:B------:R-:W-:Y:S01]  /*1080*/  DFMA R14, R6, UR6, R16 ;  /* 0x00000006060e7c2b */ /* 0x000fe20008000010 */
[----:B------:R-:W-:Y:S01]  /*1090*/  UMOV UR6, 0x62401315 ;  /* 0x6240131500067882 */ /* 0x000fe20000000000 */
[----:B------:R-:W-:-:S06]  /*10a0*/  UMOV UR7, 0x3ec71dee ;  /* 0x3ec71dee00077882 */ /* 0x000fcc0000000000 */
[----:B------:R-:W-:Y:S01]  /*10b0*/  DFMA R14, R6, R14, UR6 ;  /* 0x00000006060e7e2b */ /* 0x000fe2000800000e */
        /* <DEDUP_REMOVED lines=17> */
[C---:B------:R-:W-:Y:S01]  /*11d0*/  DFMA R14, R6.reuse, R14, UR6 ;  /* 0x00000006060e7e2b */ /* 0x040fe2000800000e */
[----:B------:R-:W0:Y:S07]  /*11e0*/  S2UR UR6, SR_CgaCtaId ;  /* 0x00000000000679c3 */ /* 0x000e2e0000008800 */
[----:B------:R-:W-:-:S08]  /*11f0*/  DFMA R14, R6, R14, UR10 ;  /* 0x0000000a060e7e2b */ /* 0x000fd0000800000e */
[----:B------:R-:W-:-:S08]  /*1200*/  DFMA R14, R6, R14, 1 ;  /* 0x3ff00000060e742b */ /* 0x000fd0000000000e */
[----:B------:R-:W-:Y:S01]  /*1210*/  DFMA R16, R6, R14, 1 ;  /* 0x3ff000000610742b */ /* 0x000fe2000000000e */
[----:B0-----:R-:W-:-:S06]  /*1220*/  ULEA UR5, UR6, UR5, 0x18 ;  /* 0x0000000506057291 */ /* 0x001fcc000f8ec0ff */
[----:B------:R-:W-:-:S03]  /*1230*/  LEA R7, R2, UR5, 0x3 ;  /* 0x0000000502077c11 */ /* 0x000fc6000f8e18ff */
[----:B------:R-:W-:Y:S01]  /*1240*/  LEA R15, R4, R17, 0x14 ;  /* 0x00000011040f7211 */ /* 0x000fe200078ea0ff */
[----:B------:R-:W-:Y:S01]  /*1250*/  IMAD.MOV.U32 R14, RZ, RZ, R16 ;  /* 0x000000ffff0e7224 */ /* 0x000fe200078e0010 */
[----:B------:R-:W-:Y:S06]  /*1260*/  @!P0 BRA `(.L_x_9) ;  /* 0x0000000000308947 */ /* 0x000fec0003800000 */
[----:B------:R-:W-:Y:S01]  /*1270*/  FSETP.GEU.AND P1, PT, |R19|, 4.2275390625, PT ;  /* 0x408748001300780b */ /* 0x000fe20003f2e200 */
[C---:B------:R-:W-:Y:S02]  /*1280*/  DADD R14, -R22.reuse, +INF ;  /* 0x7ff00000160e7429 */ /* 0x040fe40000000100 */
[----:B------:R-:W-:-:S08]  /*1290*/  DSETP.GT.AND P0, PT, R22, RZ, PT ;  /* 0x000000ff1600722a */ /* 0x000fd00003f04000 */
[----:B------:R-:W-:Y:S02]  /*12a0*/  FSEL R14, R14, RZ, !P0 ;  /* 0x000000ff0e0e7208 */ /* 0x000fe40004000000 */
[----:B------:R-:W-:Y:S02]  /*12b0*/  @!P1 LEA.HI R5, R4, R4, RZ, 0x1 ;  /* 0x0000000404059211 */ /* 0x000fe400078f08ff */
[----:B------:R-:W-:Y:S02]  /*12c0*/  FSEL R15, R15, RZ, !P0 ;  /* 0x000000ff0f0f7208 */ /* 0x000fe40004000000 */
[----:B------:R-:W-:-:S04]  /*12d0*/  @!P1 SHF.R.S32.HI R5, RZ, 0x1, R5 ;  /* 0x00000001ff059819 */ /* 0x000fc80000011405 */
[----:B------:R-:W-:Y:S01]  /*12e0*/  @!P1 LEA R17, R5, R17, 0x14 ;  /* 0x0000001105119211 */ /* 0x000fe200078ea0ff */
[----:B------:R-:W-:-:S05]  /*12f0*/  @!P1 IMAD.IADD R4, R4, 0x1, -R5 ;  /* 0x0000000104049824 */ /* 0x000fca00078e0a05 */
[----:B------:R-:W-:Y:S01]  /*1300*/  @!P1 LEA R5, R4, 0x3ff00000, 0x14 ;  /* 0x3ff0000004059811 */ /* 0x000fe200078ea0ff */
[----:B------:R-:W-:-:S06]  /*1310*/  @!P1 IMAD.MOV.U32 R4, RZ, RZ, RZ ;  /* 0x000000ffff049224 */ /* 0x000fcc00078e00ff */
[----:B------:R-:W-:-:S11]  /*1320*/  @!P1 DMUL R14, R16, R4 ;  /* 0x00000004100e9228 */ /* 0x000fd60000000000 */
.L_x_9:
[----:B------:R-:W-:Y:S05]  /*1330*/  BSYNC.RECONVERGENT B1 ;  /* 0x0000000000017941 */ /* 0x000fea0003800200 */
.L_x_8:
[----:B------:R-:W-:Y:S01]  /*1340*/  DADD R4, R14, 1 ;  /* 0x3ff000000e047429 */ /* 0x000fe20000000000 */
[----:B------:R0:W-:Y:S01]  /*1350*/  STS.64 [R7], R22 ;  /* 0x0000001607007388 */ /* 0x0001e20000000a00 */
[----:B------:R-:W-:Y:S04]  /*1360*/  BSSY.RECONVERGENT B1, `(.L_x_10) ;  /* 0x000000e000017945 */ /* 0x000fe80003800200 */
[----:B------:R-:W1:Y:S04]  /*1370*/  MUFU.RCP64H R15, R5 ;  /* 0x00000005000f7308 */ /* 0x000e680000001800 */
[----:B------:R-:W-:-:S05]  /*1380*/  VIADD R14, R5, 0x300402 ;  /* 0x00300402050e7836 */ /* 0x000fca0000000000 */
[----:B------:R-:W-:Y:S01]  /*1390*/  FSETP.GEU.AND P0, PT, |R14|, 5.8789094863358348022e-39, PT ;  /* 0x004004020e00780b */ /* 0x000fe20003f0e200 */
[----:B-1----:R-:W-:-:S08]  /*13a0*/  DFMA R16, -R4, R14, 1 ;  /* 0x3ff000000410742b */ /* 0x002fd0000000010e */
[----:B------:R-:W-:-:S08]  /*13b0*/  DFMA R16, R16, R16, R16 ;  /* 0x000000101010722b */ /* 0x000fd00000000010 */
[----:B------:R-:W-:-:S08]  /*13c0*/  DFMA R16, R14, R16, R14 ;  /* 0x000000100e10722b */ /* 0x000fd0000000000e */
[----:B------:R-:W-:-:S08]  /*13d0*/  DFMA R18, -R4, R16, 1 ;  /* 0x3ff000000412742b */ /* 0x000fd00000000110 */
[----:B------:R-:W-:Y:S01]  /*13e0*/  DFMA R16, R16, R18, R16 ;  /* 0x000000121010722b */ /* 0x000fe20000000010 */
[----:B0-----:R-:W-:Y:S10]  /*13f0*/  @P0 BRA `(.L_x_11) ;  /* 0x0000000000100947 */ /* 0x001ff40003800000 */
[----:B------:R-:W-:-:S04]  /*1400*/  LOP3.LUT R6, R5, 0x7fffffff, RZ, 0xc0, !PT ;  /* 0x7fffffff05067812 */ /* 0x000fc800078ec0ff */
[----:B------:R-:W-:Y:S02]  /*1410*/  IADD3 R16, PT, PT, R6, -0x100000, RZ ;  /* 0xfff0000006107810 */ /* 0x000fe40007ffe0ff */
[----:B------:R-:W-:-:S07]  /*1420*/  MOV R6, 0x1440 ;  /* 0x0000144000067802 */ /* 0x000fce0000000f00 */
[----:B------:R-:W-:Y:S05]  /*1430*/  CALL.REL.NOINC `($__internal_0_$__cuda_sm20_dblrcp_rn_slowpath_v3) ;  /* 0x0000002800c47944 */ /* 0x000fea0003c00000 */
.L_x_11:
[----:B------:R-:W-:Y:S05]  /*1440*/  BSYNC.RECONVERGENT B1 ;  /* 0x0000000000017941 */ /* 0x000fea0003800200 */
.L_x_10:
[----:B------:R-:W0:Y:S01]  /*1450*/  S2UR UR6, SR_CgaCtaId ;  /* 0x00000000000679c3 */ /* 0x000e220000008800 */
[----:B------:R-:W-:Y:S02]  /*1460*/  UMOV UR5, 0x400 ;  /* 0x0000040000057882 */ /* 0x000fe40000000000 */
[----:B------:R-:W-:-:S04]  /*1470*/  UIADD3 UR5, UPT, UPT, UR5, 0x78, URZ ;  /* 0x0000007805057890 */ /* 0x000fc8000fffe0ff */
[----:B0-----:R-:W-:-:S06]  /*1480*/  ULEA UR5, UR6, UR5, 0x18 ;  /* 0x0000000506057291 */ /* 0x001fcc000f8ec0ff */
[----:B------:R-:W-:-:S05]  /*1490*/  LEA R5, R2, UR5, 0x3 ;  /* 0x0000000502057c11 */ /* 0x000fca000f8e18ff */
[----:B------:R0:W-:Y:S02]  /*14a0*/  STS.64 [R5], R16 ;  /* 0x0000001005007388 */ /* 0x0001e40000000a00 */
.L_x_1:
[----:B------:R-:W-:Y:S05]  /*14b0*/  BSYNC.RECONVERGENT B0 ;  /* 0x0000000000007941 */ /* 0x000fea0003800200 */
.L_x_0:
[----:B------:R-:W0:Y:S02]  /*14c0*/  LDC.64 R6, c[0x0][0x398] ;  /* 0x0000e600ff067b82 */ /* 0x000e240000000a00 */
        /* <DEDUP_REMOVED lines=8> */
[----:B------:R-:W5:Y:S01]  /*1550*/  LDG.E.64 R6, desc[UR8][R6.64] ;  /* 0x0000000806067981 */ /* 0x000f62000c1e1b00 */
[C---:B------:R-:W-:Y:S01]  /*1560*/  ISETP.GE.U32.AND P0, PT, R4.reuse, 0x4, PT ;  /* 0x000000040400780c */ /* 0x040fe20003f06070 */
[----:B------:R-:W-:Y:S01]  /*1570*/  IMAD.MOV.U32 R25, RZ, RZ, RZ ;  /* 0x000000ffff197224 */ /* 0x000fe200078e00ff */
[----:B------:R-:W-:Y:S02]  /*1580*/  LOP3.LUT R5, R4, 0x3, RZ, 0xc0, !PT ;  /* 0x0000000304057812 */ /* 0x000fe400078ec0ff */
[----:B------:R-:W-:-:S09]  /*1590*/  CS2R R18, SRZ ;  /* 0x0000000000127805 */ /* 0x000fd2000001ff00 */
[----:B------:R-:W-:Y:S05]  /*15a0*/  @!P0 BRA `(.L_x_15) ;  /* 0x0000000800f88947 */ /* 0x000fea0003800000 */
[----:B------:R-:W-:Y:S01]  /*15b0*/  LOP3.LUT R25, R4, 0x7ffffffc, RZ, 0xc0, !PT ;  /* 0x7ffffffc04197812 */ /* 0x000fe200078ec0ff */
[----:B------:R-:W-:Y:S01]  /*15c0*/  IMAD.MOV.U32 R24, RZ, RZ, RZ ;  /* 0x000000ffff187224 */ /* 0x000fe200078e00ff */
[----:B------:R-:W-:Y:S02]  /*15d0*/  CS2R R18, SRZ ;  /* 0x0000000000127805 */ /* 0x000fe4000001ff00 */
[----:B------:R-:W-:-:S13]  /*15e0*/  ISETP.GT.AND P0, PT, R25, RZ, PT ;  /* 0x000000ff1900720c */ /* 0x000fda0003f04270 */
[----:B------:R-:W-:Y:S05]  /*15f0*/  @!P0 BRA `(.L_x_16) ;  /* 0x0000000800708947 */ /* 0x000fea0003800000 */
[----:B------:R-:W-:Y:S02]  /*1600*/  IADD3 R4, PT, PT, R25, -R24, RZ ;  /* 0x8000001819047210 */ /* 0x000fe40007ffe0ff */
[----:B------:R-:W-:Y:S02]  /*1610*/  PLOP3.LUT P0, PT, PT, PT, PT, 0x80, 0x8 ;  /* 0x000000000008781c */ /* 0x000fe40003f0f070 */
[----:B------:R-:W-:-:S13]  /*1620*/  ISETP.GT.AND P1, PT, R4, 0xc, PT ;  /* 0x0000000c0400780c */ /* 0x000fda0003f24270 */
[----:B------:R-:W-:Y:S05]  /*1630*/  @!P1 BRA `(.L_x_17) ;  /* 0x0000000400849947 */ /* 0x000fea0003800000 */
[----:B------:R-:W0:Y:S01]  /*1640*/  S2R R15, SR_CgaCtaId ;  /* 0x00000000000f7919 */ /* 0x000e220000008800 */
[----:B------:R-:W-:Y:S01]  /*1650*/  MOV R4, 0x400 ;  /* 0x0000040000047802 */ /* 0x000fe20000000f00 */
[----:B------:R-:W-:Y:S01]  /*1660*/  VIADD R29, R25, 0xfffffff4 ;  /* 0xfffffff4191d7836 */ /* 0x000fe20000000000 */
[----:B------:R-:W-:-:S03]  /*1670*/  PLOP3.LUT P0, PT, PT, PT, PT, 0x8, 0x80 ;  /* 0x000000000080781c */ /* 0x000fc60003f0e170 */
[----:B------:R-:W-:-:S05]  /*1680*/  VIADD R4, R4, 0x78 ;  /* 0x0000007804047836 */ /* 0x000fca0000000000 */
[----:B0-----:R-:W-:-:S07]  /*1690*/  LEA R4, R15, R4, 0x18 ;  /* 0x000000040f047211 */ /* 0x001fce00078ec0ff */
.L_x_18:
[----:B-----5:R-:W-:-:S05]  /*16a0*/  IMAD.WIDE.U32 R22, R24, 0x8, R6 ;  /* 0x0000000818167825 */ /* 0x020fca00078e0006 */
[----:B------:R-:W2:Y:S04]  /*16b0*/  LDG.E.64 R26, desc[UR8][R22.64] ;  /* 0x00000008161a7981 */ /* 0x000ea8000c1e1b00 */
[----:B------:R-:W3:Y:S01]  /*16c0*/  LDG.E.64 R14, desc[UR8][R22.64+0x8] ;  /* 0x00000808160e7981 */ /* 0x000ee2000c1e1b00 */
[----:B------:R-:W-:-:S05]  /*16d0*/  LEA R28, R24, R4, 0x3 ;  /* 0x00000004181c7211 */ /* 0x000fca00078e18ff */
[----:B------:R-:W0:Y:S01]  /*16e0*/  LDS.64 R16, [R28] ;  /* 0x000000001c107984 */ /* 0x000e220000000a00 */
[----:B--2---:R-:W-:-:S05]  /*16f0*/  IMAD.WIDE.U32 R26, R2, 0x8, R26 ;  /* 0x00000008021a7825 */ /* 0x004fca00078e001a */
[----:B------:R3:W0:Y:S02]  /*1700*/  LDG.E.64 R20, desc[UR8][R26.64] ;  /* 0x000000081a147981 */ /* 0x000624000c1e1b00 */
[----:B---3--:R-:W-:Y:S02]  /*1710*/  IMAD.WIDE.U32 R26, R2, 0x8, R14 ;  /* 0x00000008021a7825 */ /* 0x008fe400078e000e */
[----:B------:R-:W2:Y:S01]  /*1720*/  LDG.E.64 R14, desc[UR8][R22.64+0x10] ;  /* 0x00001008160e7981 */ /* 0x000ea2000c1e1b00 */
[----:B0-----:R-:W-:-:S03]  /*1730*/  DFMA R20, R16, R20, R18 ;  /* 0x000000141014722b */ /* 0x001fc60000000012 */
[----:B------:R-:W3:Y:S04]  /*1740*/  LDG.E.64 R16, desc[UR8][R26.64] ;  /* 0x000000081a107981 */ /* 0x000ee8000c1e1b00 */
[----:B------:R-:W3:Y:S02]  /*1750*/  LDS.64 R18, [R28+0x8] ;  /* 0x000008001c127984 */ /* 0x000ee40000000a00 */
[----:B---3--:R-:W-:Y:S01]  /*1760*/  DFMA R20, R18, R16, R20 ;  /* 0x000000101214722b */ /* 0x008fe20000000014 */
[----:B--2---:R-:W-:Y:S01]  /*1770*/  IMAD.WIDE.U32 R16, R2, 0x8, R14 ;  /* 0x0000000802107825 */ /* 0x004fe200078e000e */
[----:B------:R-:W0:Y:S04]  /*1780*/  LDS.64 R18, [R28+0x10] ;  /* 0x000010001c127984 */ /* 0x000e280000000a00 */
[----:B------:R-:W2:Y:S04]  /*1790*/  LDG.E.64 R14, desc[UR8][R22.64+0x18] ;  /* 0x00001808160e7981 */ /* 0x000ea8000c1e1b00 */
[----:B------:R-:W0:Y:S01]  /*17a0*/  LDG.E.64 R16, desc[UR8][R16.64] ;  /* 0x0000000810107981 */ /* 0x000e22000c1e1b00 */
[----:B------:R-:W-:-:S04]  /*17b0*/  VIADD R27, R24, 0x4 ;  /* 0x00000004181b7836 */ /* 0x000fc80000000000 */
[----:B------:R-:W-:Y:S01]  /*17c0*/  IMAD.WIDE.U32 R26, R27, 0x8, R6 ;  /* 0x000000081b1a7825 */ /* 0x000fe200078e0006 */
[----:B0-----:R-:W-:-:S03]  /*17d0*/  DFMA R20, R18, R16, R20 ;  /* 0x000000101214722b */ /* 0x001fc60000000014 */
[C---:B--2---:R-:W-:Y:S01]  /*17e0*/  IMAD.WIDE.U32 R18, R2.reuse, 0x8, R14 ;  /* 0x0000000802127825 */ /* 0x044fe200078e000e */
[----:B------:R-:W0:Y:S04]  /*17f0*/  LDS.64 R16, [R28+0x18] ;  /* 0x000018001c107984 */ /* 0x000e280000000a00 */
[----:B------:R-:W2:Y:S04]  /*1800*/  LDG.E.64 R14, desc[UR8][R26.64] ;  /* 0x000000081a0e7981 */ /* 0x000ea8000c1e1b00 */
[----:B------:R-:W0:Y:S01]  /*1810*/  LDG.E.64 R18, desc[UR8][R18.64] ;  /* 0x0000000812127981 */ /* 0x000e22000c1e1b00 */
[----:B--2---:R-:W-:Y:S01]  /*1820*/  IMAD.WIDE.U32 R14, R2, 0x8, R14 ;  /* 0x00000008020e7825 */ /* 0x004fe200078e000e */
[----:B0-----:R-:W-:-:S04]  /*1830*/  DFMA R18, R16, R18, R20 ;  /* 0x000000121012722b */ /* 0x001fc80000000014 */
[----:B------:R-:W2:Y:S04]  /*1840*/  LDG.E.64 R20, desc[UR8][R14.64] ;  /* 0x000000080e147981 */ /* 0x000ea8000c1e1b00 */
[----:B------:R-:W2:Y:S04]  /*1850*/  LDS.64 R16, [R28+0x20] ;  /* 0x000020001c107984 */ /* 0x000ea80000000a00 */
[----:B------:R-:W3:Y:S01]  /*1860*/  LDG.E.64 R14, desc[UR8][R26.64+0x8] ;  /* 0x000008081a0e7981 */ /* 0x000ee2000c1e1b00 */
[----:B--2---:R-:W-:-:S03]  /*1870*/  DFMA R20, R16, R20, R18 ;  /* 0x000000141014722b */ /* 0x004fc60000000012 */
[----:B------:R-:W0:Y:S01]  /*1880*/  LDS.64 R18, [R28+0x28] ;  /* 0x000028001c127984 */ /* 0x000e220000000a00 */
[----:B---3--:R-:W-:-:S03]  /*1890*/  IMAD.WIDE.U32 R22, R2, 0x8, R14 ;  /* 0x0000000802167825 */ /* 0x008fc600078e000e */
[----:B------:R-:W2:Y:S04]  /*18a0*/  LDG.E.64 R14, desc[UR8][R26.64+0x10] ;  /* 0x000010081a0e7981 */ /* 0x000ea8000c1e1b00 */
[----:B------:R-:W0:Y:S02]  /*18b0*/  LDG.E.64 R16, desc[UR8][R22.64] ;  /* 0x0000000816107981 */ /* 0x000e24000c1e1b00 */
[----:B0-----:R-:W-:Y:S01]  /*18c0*/  DFMA R20, R18, R16, R20 ;  /* 0x000000101214722b */ /* 0x001fe20000000014 */
        /* <DEDUP_REMOVED lines=10> */
[----:B------:R-:W0:Y:S02]  /*1970*/  LDG.E.64 R18, desc[UR8][R18.64] ;  /* 0x0000000812127981 */ /* 0x000e24000c1e1b00 */
[----:B0-----:R-:W-:Y:S01]  /*1980*/  DFMA R18, R16, R18, R20 ;  /* 0x000000121012722b */ /* 0x001fe20000000014 */
[C---:B--2---:R-:W-:Y:S01]  /*1990*/  IMAD.WIDE.U32 R20, R2.reuse, 0x8, R14 ;  /* 0x0000000802147825 */ /* 0x044fe200078e000e */
[----:B------:R-:W0:Y:S04]  /*19a0*/  LDS.64 R16, [R28+0x40] ;  /* 0x000040001c107984 */ /* 0x000e280000000a00 */
[----:B------:R-:W2:Y:S04]  /*19b0*/  LDG.E.64 R14, desc[UR8][R22.64+0x8] ;  /* 0x00000808160e7981 */ /* 0x000ea8000c1e1b00 */
[----:B------:R-:W0:Y:S01]  /*19c0*/  LDG.E.64 R20, desc[UR8][R20.64] ;  /* 0x0000000814147981 */ /* 0x000e22000c1e1b00 */
[----:B--2---:R-:W-:-:S03]  /*19d0*/  IMAD.WIDE.U32 R26, R2, 0x8, R14 ;  /* 0x00000008021a7825 */ /* 0x004fc600078e000e */
[----:B------:R-:W2:Y:S01]  /*19e0*/  LDG.E.64 R14, desc[UR8][R22.64+0x10] ;  /* 0x00001008160e7981 */ /* 0x000ea2000c1e1b00 */
[----:B0-----:R-:W-:-:S03]  /*19f0*/  DFMA R20, R16, R20, R18 ;  /* 0x000000141014722b */ /* 0x001fc60000000012 */
[----:B------:R-:W3:Y:S04]  /*1a00*/  LDG.E.64 R16, desc[UR8][R26.64] ;  /* 0x000000081a107981 */ /* 0x000ee8000c1e1b00 */
[----:B------:R-:W3:Y:S02]  /*1a10*/  LDS.64 R18, [R28+0x48] ;  /* 0x000048001c127984 */ /* 0x000ee40000000a00 */
[----:B---3--:R-:W-:Y:S01]  /*1a20*/  DFMA R18, R18, R16, R20 ;  /* 0x000000101212722b */ /* 0x008fe20000000014 */
[----:B--2---:R-:W-:Y:S01]  /*1a30*/  IMAD.WIDE.U32 R16, R2, 0x8, R14 ;  /* 0x0000000802107825 */ /* 0x004fe200078e000e */
[----:B------:R-:W0:Y:S04]  /*1a40*/  LDS.64 R20, [R28+0x50] ;  /* 0x000050001c147984 */ /* 0x000e280000000a00 */
[----:B------:R1:W2:Y:S04]  /*1a50*/  LDG.E.64 R14, desc[UR8][R22.64+0x18] ;  /* 0x00001808160e7981 */ /* 0x0002a8000c1e1b00 */
[----:B------:R-:W0:Y:S01]  /*1a60*/  LDG.E.64 R16, desc[UR8][R16.64] ;  /* 0x0000000810107981 */ /* 0x000e22000c1e1b00 */
[----:B------:R-:W-:-:S05]  /*1a70*/  IADD3 R27, PT, PT, R24, 0xc, RZ ;  /* 0x0000000c181b7810 */ /* 0x000fca0007ffe0ff */
[----:B------:R-:W-:Y:S01]  /*1a80*/  IMAD.WIDE.U32 R26, R27, 0x8, R6 ;  /* 0x000000081b1a7825 */ /* 0x000fe200078e0006 */
[----:B-1----:R-:W-:Y:S01]  /*1a90*/  LDS.64 R22, [R28+0x68] ;  /* 0x000068001c167984 */ /* 0x002fe20000000a00 */
[----:B0-----:R-:W-:Y:S02]  /*1aa0*/  DFMA R18, R20, R16, R18 ;  /* 0x000000101412722b */ /* 0x001fe40000000012 */
[C---:B--2---:R-:W-:Y:S01]  /*1ab0*/  IMAD.WIDE.U32 R20, R2.reuse, 0x8, R14 ;  /* 0x0000000802147825 */ /* 0x044fe200078e000e */
[----:B------:R-:W0:Y:S04]  /*1ac0*/  LDS.64 R16, [R28+0x58] ;  /* 0x000058001c107984 */ /* 0x000e280000000a00 */
[----:B------:R-:W2:Y:S04]  /*1ad0*/  LDG.E.64 R14, desc[UR8][R26.64] ;  /* 0x000000081a0e7981 */ /* 0x000ea8000c1e1b00 */
[----:B------:R-:W0:Y:S01]  /*1ae0*/  LDG.E.64 R20, desc[UR8][R20.64] ;  /* 0x0000000814147981 */ /* 0x000e22000c1e1b00 */
[----:B--2---:R-:W-:Y:S01]  /*1af0*/  IMAD.WIDE.U32 R14, R2, 0x8, R14 ;  /* 0x00000008020e7825 */ /* 0x004fe200078e000e */
[----:B0-----:R-:W-:-:S02]  /*1b00*/  DFMA R20, R16, R20, R18 ;  /* 0x000000141014722b */ /* 0x001fc40000000012 */
[----:B------:R-:W2:Y:S04]  /*1b10*/  LDG.E.64 R16, desc[UR8][R26.64+0x8] ;  /* 0x000008081a107981 */ /* 0x000ea8000c1e1b00 */
[----:B------:R-:W3:Y:S04]  /*1b20*/  LDG.E.64 R14, desc[UR8][R14.64] ;  /* 0x000000080e0e7981 */ /* 0x000ee8000c1e1b00 */
[----:B------:R-:W3:Y:S01]  /*1b30*/  LDS.64 R18, [R28+0x60] ;  /* 0x000060001c127984 */ /* 0x000ee20000000a00 */
[----:B--2---:R-:W-:Y:S01]  /*1b40*/  IMAD.WIDE.U32 R16, R2, 0x8, R16 ;  /* 0x0000000802107825 */ /* 0x004fe200078e0010 */
[----:B---3--:R-:W-:-:S05]  /*1b50*/  DFMA R14, R18, R14, R20 ;  /* 0x0000000e120e722b */ /* 0x008fca0000000014 */
[----:B------:R-:W2:Y:S04]  /*1b60*/  LDG.E.64 R16, desc[UR8][R16.64] ;  /* 0x0000000810107981 */ /* 0x000ea8000c1e1b00 */
[----:B------:R-:W3:Y:S04]  /*1b70*/  LDG.E.64 R18, desc[UR8][R26.64+0x10] ;  /* 0x000010081a127981 */ /* 0x000ee8000c1e1b00 */
[----:B------:R-:W4:Y:S01]  /*1b80*/  LDG.E.64 R20, desc[UR8][R26.64+0x18] ;  /* 0x000018081a147981 */ /* 0x000f22000c1e1b00 */
[----:B--2---:R-:W-:-:S03]  /*1b90*/  DFMA R14, R22, R16, R14 ;  /* 0x00000010160e722b */ /* 0x004fc6000000000e */
[----:B------:R-:W-:Y:S01]  /*1ba0*/  LDS.64 R22, [R28+0x78] ;  /* 0x000078001c167984 */ /* 0x000fe20000000a00 */
[----:B---3--:R-:W-:-:S04]  /*1bb0*/  IMAD.WIDE.U32 R16, R2, 0x8, R18 ;  /* 0x0000000802107825 */ /* 0x008fc800078e0012 */
[----:B----4-:R-:W-:Y:S02]  /*1bc0*/  IMAD.WIDE.U32 R18, R2, 0x8, R20 ;  /* 0x0000000802127825 */ /* 0x010fe400078e0014 */
[----:B------:R-:W2:Y:S04]  /*1bd0*/  LDG.E.64 R16, desc[UR8][R16.64] ;  /* 0x0000000810107981 */ /* 0x000ea8000c1e1b00 */
[----:B------:R-:W3:Y:S04]  /*1be0*/  LDG.E.64 R18, desc[UR8][R18.64] ;  /* 0x0000000812127981 */ /* 0x000ee8000c1e1b00 */
[----:B------:R-:W2:Y:S01]  /*1bf0*/  LDS.64 R20, [R28+0x70] ;  /* 0x000070001c147984 */ /* 0x000ea20000000a00 */
[----:B------:R-:W-:-:S05]  /*1c00*/  VIADD R24, R24, 0x10 ;  /* 0x0000001018187836 */ /* 0x000fca0000000000 */
[----:B------:R-:W-:Y:S01]  /*1c10*/  ISETP.GE.AND P1, PT, R24, R29, PT ;  /* 0x0000001d1800720c */ /* 0x000fe20003f26270 */
[----:B--2---:R-:W-:-:S08]  /*1c20*/  DFMA R14, R20, R16, R14 ;  /* 0x00000010140e722b */ /* 0x004fd0000000000e */
[----:B---3--:R-:W-:-:S04]  /*1c30*/  DFMA R18, R22, R18, R14 ;  /* 0x000000121612722b */ /* 0x008fc8000000000e */
[----:B------:R-:W-:Y:S07]  /*1c40*/  @!P1 BRA `(.L_x_18) ;  /* 0xfffffff800949947 */ /* 0x000fee000383ffff */
.L_x_17:
[----:B------:R-:W-:-:S05]  /*1c50*/  IMAD.IADD R4, R25, 0x1, -R24 ;  /* 0x0000000119047824 */ /* 0x000fca00078e0a18 */
[----:B------:R-:W-:-:S13]  /*1c60*/  ISETP.GT.AND P1, PT, R4, 0x4, PT ;  /* 0x000000040400780c */ /* 0x000fda0003f24270 */
[----:B------:R-:W-:Y:S05]  /*1c70*/  @!P1 BRA `(.L_x_19) ;  /* 0x0000000000c89947 */ /* 0x000fea0003800000 */
[----:B-----5:R-:W-:-:S05]  /*1c80*/  IMAD.WIDE.U32 R22, R24, 0x8, R6 ;  /* 0x0000000818167825 */ /* 0x020fca00078e0006 */
[----:B------:R-:W2:Y:S04]  /*1c90*/  LDG.E.64 R14, desc[UR8][R22.64] ;  /* 0x00000008160e7981 */ /* 0x000ea8000c1e1b00 */
[----:B------:R-:W3:Y:S01]  /*1ca0*/  LDG.E.64 R16, desc[UR8][R22.64+0x10] ;  /* 0x0000100816107981 */ /* 0x000ee2000c1e1b00 */
[----:B------:R-:W0:Y:S01]  /*1cb0*/  S2R R27, SR_CgaCtaId ;  /* 0x00000000001b7919 */ /* 0x000e220000008800 */
[----:B------:R-:W-:-:S04]  /*1cc0*/  MOV R4, 0x400 ;  /* 0x0000040000047802 */ /* 0x000fc80000000f00 */
[----:B------:R-:W-:-:S04]  /*1cd0*/  IADD3 R4, PT, PT, R4, 0x78, RZ ;  /* 0x0000007804047810 */ /* 0x000fc80007ffe0ff */
[----:B0-----:R-:W-:Y:S01]  /*1ce0*/  LEA R27, R27, R4, 0x18 ;  /* 0x000000041b1b7211 */ /* 0x001fe200078ec0ff */
[----:B--2---:R-:W-:Y:S02]  /*1cf0*/  IMAD.WIDE.U32 R28, R2, 0x8, R14 ;  /* 0x00000008021c7825 */ /* 0x004fe400078e000e */
[----:B------:R-:W2:Y:S04]  /*1d00*/  LDG.E.64 R14, desc[UR8][R22.64+0x8] ;  /* 0x00000808160e7981 */ /* 0x000ea8000c1e1b00 */
[----:B------:R-:W4:Y:S01]  /*1d10*/  LDG.E.64 R20, desc[UR8][R28.64] ;  /* 0x000000081c147981 */ /* 0x000f22000c1e1b00 */
[----:B------:R-:W-:-:S05]  /*1d20*/  IMAD R4, R24, 0x8, R27 ;  /* 0x0000000818047824 */ /* 0x000fca00078e021b */
[----:B------:R-:W4:Y:S04]  /*1d30*/  LDS.64 R26, [R4] ;  /* 0x00000000041a7984 */ /* 0x000f280000000a00 */
[----:B------:R-:W3:Y:S01]  /*1d40*/  LDG.E.64 R22, desc[UR8][R22.64+0x18] ;  /* 0x0000180816167981 */ /* 0x000ee2000c1e1b00 */
[----:B----4-:R-:W-:Y:S01]  /*1d50*/  DFMA R20, R26, R20, R18 ;  /* 0x000000141a14722b */ /* 0x010fe20000000012 */
[----:B--2---:R-:W-:-:S05]  /*1d60*/  IMAD.WIDE.U32 R26, R2, 0x8, R14 ;  /* 0x00000008021a7825 */ /* 0x004fca00078e000e */
[----:B------:R-:W2:Y:S01]  /*1d70*/  LDG.E.64 R18, desc[UR8][R26.64] ;  /* 0x000000081a127981 */ /* 0x000ea2000c1e1b00 */
[----:B---3--:R-:W-:-:S03]  /*1d80*/  IMAD.WIDE.U32 R14, R2, 0x8, R16 ;  /* 0x00000008020e7825 */ /* 0x008fc600078e0010 */
[----:B------:R-:W2:Y:S04]  /*1d90*/  LDS.64 R16, [R4+0x8] ;  /* 0x0000080004107984 */ /* 0x000ea80000000a00 */
[----:B------:R-:W3:Y:S01]  /*1da0*/  LDG.E.64 R14, desc[UR8][R14.64] ;  /* 0x000000080e0e7981 */ /* 0x000ee2000c1e1b00 */
[----:B------:R-:W-:-:S04]  /*1db0*/  VIADD R29, R24, 0x4 ;  /* 0x00000004181d7836 */ /* 0x000fc80000000000 */
[----:B------:R-:W-:Y:S01]  /*1dc0*/  IMAD.WIDE.U32 R28, R29, 0x8, R6 ;  /* 0x000000081d1c7825 */ /* 0x000fe200078e0006 */
[----:B--2---:R-:W-:Y:S01]  /*1dd0*/  DFMA R18, R16, R18, R20 ;  /* 0x000000121012722b */ /* 0x004fe20000000014 */
[----:B------:R-:W3:Y:S04]  /*1de0*/  LDS.64 R16, [R4+0x10] ;  /* 0x0000100004107984 */ /* 0x000ee80000000a00 */
[----:B------:R-:W2:Y:S03]  /*1df0*/  LDG.E.64 R20, desc[UR8][R28.64] ;  /* 0x000000081c147981 */ /* 0x000ea6000c1e1b00 */
[----:B---3--:R-:W-:Y:S01]  /*1e00*/  DFMA R14, R16, R14, R18 ;  /* 0x0000000e100e722b */ /* 0x008fe20000000012 */
[C---:B------:R-:W-:Y:S01]  /*1e10*/  IMAD.WIDE.U32 R18, R2.reuse, 0x8, R22 ;  /* 0x0000000802127825 */ /* 0x040fe200078e0016 */
[----:B------:R-:W0:Y:S04]  /*1e20*/  LDS.64 R16, [R4+0x18] ;  /* 0x0000180004107984 */ /* 0x000e280000000a00 */
[----:B------:R-:W0:Y:S04]  /*1e30*/  LDG.E.64 R26, desc[UR8][R18.64] ;  /* 0x00000008121a7981 */ /* 0x000e28000c1e1b00 */
[----:B------:R-:W1:Y:S04]  /*1e40*/  LDS.64 R22, [R4+0x20] ;  /* 0x0000200004167984 */ /* 0x000e680000000a00 */
[----:B------:R-:W3:Y:S01]  /*1e50*/  LDG.E.64 R18, desc[UR8][R28.64+0x8] ;  /* 0x000008081c127981 */ /* 0x000ee2000c1e1b00 */
[----:B--2---:R-:W-:-:S06]  /*1e60*/  IMAD.WIDE.U32 R20, R2, 0x8, R20 ;  /* 0x0000000802147825 */ /* 0x004fcc00078e0014 */
[----:B------:R-:W1:Y:S01]  /*1e70*/  LDG.E.64 R20, desc[UR8][R20.64] ;  /* 0x0000000814147981 */ /* 0x000e62000c1e1b00 */
[----:B0-----:R-:W-:-:S03]  /*1e80*/  DFMA R26, R16, R26, R14 ;  /* 0x0000001a101a722b */ /* 0x001fc6000000000e */
[----:B------:R-:W2:Y:S04]  /*1e90*/  LDG.E.64 R16, desc[UR8][R28.64+0x10] ;  /* 0x000010081c107981 */ /* 0x000ea8000c1e1b00 */
[----:B------:R-:W4:Y:S01]  /*1ea0*/  LDG.E.64 R14, desc[UR8][R28.64+0x18] ;  /* 0x000018081c0e7981 */ /* 0x000f22000c1e1b00 */
[----:B-1----:R-:W-:Y:S01]  /*1eb0*/  DFMA R20, R22, R20, R26 ;  /* 0x000000141614722b */ /* 0x002fe2000000001a */
[C---:B---3--:R-:W-:Y:S02]  /*1ec0*/  IMAD.WIDE.U32 R26, R2.reuse, 0x8, R18 ;  /* 0x00000008021a7825 */ /* 0x048fe400078e0012 */
[----:B------:R-:W0:Y:S04]  /*1ed0*/  LDS.64 R22, [R4+0x28] ;  /* 0x0000280004167984 */ /* 0x000e280000000a00 */
[----:B------:R-:W0:Y:S01]  /*1ee0*/  LDG.E.64 R18, desc[UR8][R26.64] ;  /* 0x000000081a127981 */ /* 0x000e22000c1e1b00 */
[----:B--2---:R-:W-:-:S04]  /*1ef0*/  IMAD.WIDE.U32 R16, R2, 0x8, R16 ;  /* 0x0000000802107825 */ /* 0x004fc800078e0010 */
[----:B----4-:R-:W-:Y:S02]  /*1f00*/  IMAD.WIDE.U32 R14, R2, 0x8, R14 ;  /* 0x00000008020e7825 */ /* 0x010fe400078e000e */
[----:B------:R-:W2:Y:S04]  /*1f10*/  LDG.E.64 R16, desc[UR8][R16.64] ;  /* 0x0000000810107981 */ /* 0x000ea8000c1e1b00 */
[----:B------:R-:W3:Y:S01]  /*1f20*/  LDG.E.64 R14, desc[UR8][R14.64] ;  /* 0x000000080e0e7981 */ /* 0x000ee2000c1e1b00 */
[----:B------:R-:W-:Y:S02]  /*1f30*/  PLOP3.LUT P0, PT, PT, PT, PT, 0x8, 0x80 ;  /* 0x000000000080781c */ /* 0x000fe40003f0e170 */
[----:B------:R-:W-:Y:S01]  /*1f40*/  IADD3 R24, PT, PT, R24, 0x8, RZ ;  /* 0x0000000818187810 */ /* 0x000fe20007ffe0ff */
[----:B0-----:R-:W-:Y:S01]  /*1f50*/  DFMA R20, R22, R18, R20 ;  /* 0x000000121614722b */ /* 0x001fe20000000014 */
[----:B------:R-:W2:Y:S04]  /*1f60*/  LDS.64 R18, [R4+0x30] ;  /* 0x0000300004127984 */ /* 0x000ea80000000a00 */
[----:B------:R-:W3:Y:S03]  /*1f70*/  LDS.64 R22, [R4+0x38] ;  /* 0x0000380004167984 */ /* 0x000ee60000000a00 */
[----:B--2---:R-:W-:-:S08]  /*1f80*/  DFMA R18, R18, R16, R20 ;  /* 0x000000101212722b */ /* 0x004fd00000000014 */
[----:B---3--:R-:W-:-:S11]  /*1f90*/  DFMA R18, R22, R14, R18 ;  /* 0x0000000e1612722b */ /* 0x008fd60000000012 */
.L_x_19:
[----:B------:R-:W-:-:S13]  /*1fa0*/  ISETP.NE.OR P0, PT, R24, R25, P0 ;  /* 0x000000191800720c */ /* 0x000fda0000705670 */
[----:B------:R-:W-:Y:S05]  /*1fb0*/  @!P0 BRA `(.L_x_15) ;  /* 0x0000000000748947 */ /* 0x000fea0003800000 */
.L_x_16:
[----:B------:R-:W0:Y:S01]  /*1fc0*/  S2R R29, SR_CgaCtaId ;  /* 0x00000000001d7919 */ /* 0x000e220000008800 */
[----:B------:R-:W-:-:S05]  /*1fd0*/  MOV R4, 0x400 ;  /* 0x0000040000047802 */ /* 0x000fca0000000f00 */
[----:B------:R-:W-:-:S05]  /*1fe0*/  VIADD R4, R4, 0x78 ;  /* 0x0000007804047836 */ /* 0x000fca0000000000 */
[----:B0-----:R-:W-:-:S07]  /*1ff0*/  LEA R29, R29, R4, 0x18 ;  /* 0x000000041d1d7211 */ /* 0x001fce00078ec0ff */
.L_x_20:
[----:B-----5:R-:W-:-:S05]  /*2000*/  IMAD.WIDE.U32 R20, R24, 0x8, R6 ;  /* 0x0000000818147825 */ /* 0x020fca00078e0006 */
[----:B------:R-:W2:Y:S04]  /*2010*/  LDG.E.64 R14, desc[UR8][R20.64] ;  /* 0x00000008140e7981 */ /* 0x000ea8000c1e1b00 */
[----:B------:R-:W3:Y:S01]  /*2020*/  LDG.E.64 R16, desc[UR8][R20.64+0x10] ;  /* 0x0000100814107981 */ /* 0x000ee2000c1e1b00 */
[----:B--2---:R-:W-:-:S03]  /*2030*/  IMAD.WIDE.U32 R22, R2, 0x8, R14 ;  /* 0x0000000802167825 */ /* 0x004fc600078e000e */
[----:B------:R-:W2:Y:S04]  /*2040*/  LDG.E.64 R14, desc[UR8][R20.64+0x8] ;  /* 0x00000808140e7981 */ /* 0x000ea8000c1e1b00 */
[----:B------:R-:W4:Y:S04]  /*2050*/  LDG.E.64 R22, desc[UR8][R22.64] ;  /* 0x0000000816167981 */ /* 0x000f28000c1e1b00 */
[----:B------:R-:W4:Y:S01]  /*2060*/  LDG.E.64 R20, desc[UR8][R20.64+0x18] ;  /* 0x0000180814147981 */ /* 0x000f22000c1e1b00 */
[----:B------:R-:W-:-:S05]  /*2070*/  IMAD R4, R24, 0x8, R29 ;  /* 0x0000000818047824 */ /* 0x000fca00078e021d */
[----:B------:R-:W4:Y:S01]  /*2080*/  LDS.64 R26, [R4] ;  /* 0x00000000041a7984 */ /* 0x000f220000000a00 */
[----:B---3--:R-:W-:-:S06]  /*2090*/  IMAD.WIDE.U32 R16, R2, 0x8, R16 ;  /* 0x0000000802107825 */ /* 0x008fcc00078e0010 */
[----:B------:R-:W3:Y:S01]  /*20a0*/  LDG.E.64 R16, desc[UR8][R16.64] ;  /* 0x0000000810107981 */ /* 0x000ee2000c1e1b00 */
[----:B--2---:R-:W-:-:S06]  /*20b0*/  IMAD.WIDE.U32 R14, R2, 0x8, R14 ;  /* 0x00000008020e7825 */ /* 0x004fcc00078e000e */
[----:B------:R-:W2:Y:S01]  /*20c0*/  LDG.E.64 R14, desc[UR8][R14.64] ;  /* 0x000000080e0e7981 */ /* 0x000ea2000c1e1b00 */
[----:B----4-:R-:W-:Y:S01]  /*20d0*/  DFMA R22, R26, R22, R18 ;  /* 0x000000161a16722b */ /* 0x010fe20000000012 */
[----:B------:R-:W-:Y:S02]  /*20e0*/  IMAD.WIDE.U32 R26, R2, 0x8, R20 ;  /* 0x00000008021a7825 */ /* 0x000fe400078e0014 */
[----:B------:R-:W2:Y:S04]  /*20f0*/  LDS.64 R20, [R4+0x8] ;  /* 0x0000080004147984 */ /* 0x000ea80000000a00 */
[----:B------:R-:W4:Y:S01]  /*2100*/  LDG.E.64 R18, desc[UR8][R26.64] ;  /* 0x000000081a127981 */ /* 0x000f22000c1e1b00 */
[----:B------:R-:W-:-:S04]  /*2110*/  IADD3 R24, PT, PT, R24, 0x4, RZ ;  /* 0x0000000418187810 */ /* 0x000fc80007ffe0ff */
[----:B------:R-:W-:Y:S01]  /*2120*/  ISETP.NE.AND P0, PT, R24, R25, PT ;  /* 0x000000191800720c */ /* 0x000fe20003f05270 */
[----:B--2---:R-:W-:Y:S01]  /*2130*/  DFMA R20, R20, R14, R22 ;  /* 0x0000000e1414722b */ /* 0x004fe20000000016 */
[----:B------:R-:W3:Y:S04]  /*2140*/  LDS.64 R14, [R4+0x10] ;  /* 0x00001000040e7984 */ /* 0x000ee80000000a00 */
[----:B------:R-:W4:Y:S03]  /*2150*/  LDS.64 R22, [R4+0x18] ;  /* 0x0000180004167984 */ /* 0x000f260000000a00 */
[----:B---3--:R-:W-:-:S08]  /*2160*/  DFMA R20, R14, R16, R20 ;  /* 0x000000100e14722b */ /* 0x008fd00000000014 */
[----:B----4-:R-:W-:Y:S01]  /*2170*/  DFMA R18, R22, R18, R20 ;  /* 0x000000121612722b */ /* 0x010fe20000000014 */
[----:B------:R-:W-:Y:S10]  /*2180*/  @P0 BRA `(.L_x_20) ;  /* 0xfffffffc009c0947 */ /* 0x000ff4000383ffff */
.L_x_15:
[----:B------:R-:W-:-:S13]  /*2190*/  ISETP.NE.AND P0, PT, R5, RZ, PT ;  /* 0x000000ff0500720c */ /* 0x000fda0003f05270 */
[----:B------:R-:W-:Y:S05]  /*21a0*/  @!P0 BRA `(.L_x_14) ;  /* 0x0000000000608947 */ /* 0x000fea0003800000 */
[----:B-----5:R-:W-:-:S05]  /*21b0*/  IMAD.WIDE.U32 R6, R25, 0x8, R6 ;  /* 0x0000000819067825 */ /* 0x020fca00078e0006 */
[----:B------:R-:W2:Y:S01]  /*21c0*/  LDG.E.64 R14, desc[UR8][R6.64] ;  /* 0x00000008060e7981 */ /* 0x000ea2000c1e1b00 */
[----:B------:R-:W0:Y:S01]  /*21d0*/  S2R R17, SR_CgaCtaId ;  /* 0x0000000000117919 */ /* 0x000e220000008800 */
[----:B------:R-:W-:-:S05]  /*21e0*/  MOV R4, 0x400 ;  /* 0x0000040000047802 */ /* 0x000fca0000000f00 */
[----:B------:R-:W-:-:S05]  /*21f0*/  VIADD R4, R4, 0x78 ;  /* 0x0000007804047836 */ /* 0x000fca0000000000 */
[----:B0-----:R-:W-:Y:S01]  /*2200*/  LEA R4, R17, R4, 0x18 ;  /* 0x0000000411047211 */ /* 0x001fe200078ec0ff */
[----:B--2---:R-:W-:-:S06]  /*2210*/  IMAD.WIDE.U32 R14, R2, 0x8, R14 ;  /* 0x00000008020e7825 */ /* 0x004fcc00078e000e */
[----:B------:R-:W2:Y:S01]  /*2220*/  LDG.E.64 R14, desc[UR8][R14.64] ;  /* 0x000000080e0e7981 */ /* 0x000ea2000c1e1b00 */
[----:B------:R-:W-:Y:S01]  /*2230*/  IMAD R25, R25, 0x8, R4 ;  /* 0x0000000819197824 */ /* 0x000fe200078e0204 */
[----:B------:R-:W-:-:S04]  /*2240*/  ISETP.NE.AND P0, PT, R5, 0x1, PT ;  /* 0x000000010500780c */ /* 0x000fc80003f05270 */
[----:B------:R-:W2:Y:S02]  /*2250*/  LDS.64 R16, [R25] ;  /* 0x0000000019107984 */ /* 0x000ea40000000a00 */
[----:B--2---:R-:W-:-:S07]  /*2260*/  DFMA R18, R16, R14, R18 ;  /* 0x0000000e1012722b */ /* 0x004fce0000000012 */
[----:B------:R-:W-:Y:S05]  /*2270*/  @!P0 BRA `(.L_x_14) ;  /* 0x00000000002c8947 */ /* 0x000fea0003800000 */
[----:B------:R-:W-:Y:S02]  /*2280*/  ISETP.NE.AND P0, PT, R5, 0x2, PT ;  /* 0x000000020500780c */ /* 0x000fe40003f05270 */
[----:B------:R-:W2:Y:S11]  /*2290*/  LDG.E.64 R4, desc[UR8][R6.64+0x8] ;  /* 0x0000080806047981 */ /* 0x000eb6000c1e1b00 */
[----:B------:R-:W3:Y:S01]  /*22a0*/  @P0 LDG.E.64 R16, desc[UR8][R6.64+0x10] ;  /* 0x0000100806100981 */ /* 0x000ee2000c1e1b00 */
[----:B--2---:R-:W-:-:S03]  /*22b0*/  IMAD.WIDE.U32 R14, R2, 0x8, R4 ;  /* 0x00000008020e7825 */ /* 0x004fc600078e0004 */
[----:B------:R-:W0:Y:S04]  /*22c0*/  LDS.64 R4, [R25+0x8] ;  /* 0x0000080019047984 */ /* 0x000e280000000a00 */
[----:B------:R-:W0:Y:S01]  /*22d0*/  LDG.E.64 R14, desc[UR8][R14.64] ;  /* 0x000000080e0e7981 */ /* 0x000e22000c1e1b00 */
[----:B---3--:R-:W-:-:S03]  /*22e0*/  @P0 IMAD.WIDE.U32 R20, R2, 0x8, R16 ;  /* 0x0000000802140825 */ /* 0x008fc600078e0010 */
[----:B------:R-:W1:Y:S04]  /*22f0*/  @P0 LDS.64 R16, [R25+0x10] ;  /* 0x0000100019100984 */ /* 0x000e680000000a00 */
[----:B------:R-:W1:Y:S01]  /*2300*/  @P0 LDG.E.64 R20, desc[UR8][R20.64] ;  /* 0x0000000814140981 */ /* 0x000e62000c1e1b00 */
[----:B0-----:R-:W-:-:S08]  /*2310*/  DFMA R18, R4, R14, R18 ;  /* 0x0000000e0412722b */ /* 0x001fd00000000012 */
[----:B-1----:R-:W-:-:S11]  /*2320*/  @P0 DFMA R18, R16, R20, R18 ;  /* 0x000000141012022b */ /* 0x002fd60000000012 */
.L_x_14:
[----:B------:R-:W0:Y:S02]  /*2330*/  LDC.64 R20, c[0x0][0x398] ;  /* 0x0000e600ff147b82 */ /* 0x000e240000000a00 */
[----:B0-----:R-:W2:Y:S02]  /*2340*/  LDG.E.64 R4, desc[UR8][R20.64+0x8] ;  /* 0x0000080814047981 */ /* 0x001ea4000c1e1b00 */
[----:B--2---:R-:W-:-:S06]  /*2350*/  IMAD.WIDE.U32 R14, R2, 0x8, R4 ;  /* 0x00000008020e7825 */ /* 0x004fcc00078e0004 */
[----:B------:R-:W2:Y:S01]  /*2360*/  LDG.E.64 R14, desc[UR8][R14.64] ;  /* 0x000000080e0e7981 */ /* 0x000ea2000c1e1b00 */
[----:B------:R-:W-:Y:S01]  /*2370*/  MOV R4, 0x652b82fe ;  /* 0x652b82fe00047802 */ /* 0x000fe20000000f00 */
[----:B------:R-:W-:Y:S01]  /*2380*/  IMAD.MOV.U32 R5, RZ, RZ, 0x3ff71547 ;  /* 0x3ff71547ff057424 */ /* 0x000fe200078e00ff */
[----:B------:R-:W-:Y:S01]  /*2390*/  UMOV UR6, 0xfefa39ef ;  /* 0xfefa39ef00067882 */ /* 0x000fe20000000000 */
[----:B------:R-:W-:Y:S01]  /*23a0*/  UMOV UR7, 0x3fe62e42 ;  /* 0x3fe62e4200077882 */ /* 0x000fe20000000000 */
[----:B------:R-:W-:Y:S01]  /*23b0*/  UMOV UR10, 0xb ;  /* 0x0000000b000a7882 */ /* 0x000fe20000000000 */
[----:B------:R-:W-:Y:S01]  /*23c0*/  UMOV UR11, 0x3fe00000 ;  /* 0x3fe00000000b7882 */ /* 0x000fe20000000000 */
[----:B------:R-:W-:Y:S01]  /*23d0*/  UMOV UR5, 0x400 ;  /* 0x0000040000057882 */ /* 0x000fe20000000000 */
[----:B------:R-:W-:Y:S01]  /*23e0*/  BSSY.RECONVERGENT B1, `(.L_x_21) ;  /* 0x000003a000017945 */ /* 0x000fe20003800200 */
[----:B------:R-:W-:Y:S01]  /*23f0*/  UIADD3 UR5, UPT, UPT, UR5, 0xf0, URZ ;  /* 0x000000f005057890 */ /* 0x000fe2000fffe0ff */
[----:B--2---:R-:W-:-:S08]  /*2400*/  DADD R18, R14, R18 ;  /* 0x000000000e127229 */ /* 0x004fd00000000012 */
[----:B------:R-:W-:Y:S02]  /*2410*/  DFMA R4, R18, -R4, 6.75539944105574400000e+15 ;  /* 0x433800001204742b */ /* 0x000fe40000000804 */
[----:B------:R-:W-:-:S06]  /*2420*/  DADD R20, -RZ, -R18 ;  /* 0x00000000ff147229 */ /* 0x000fcc0000000912 */
[----:B-----5:R-:W-:-:S04]  /*2430*/  DADD R6, R4, -6.75539944105574400000e+15 ;  /* 0xc338000004067429 */ /* 0x020fc80000000000 */
[----:B------:R-:W-:-:S04]  /*2440*/  FSETP.GEU.AND P0, PT, |R21|, 4.1917929649353027344, PT ;  /* 0x4086232b1500780b */ /* 0x000fc80003f0e200 */
[----:B------:R-:W-:Y:S01]  /*2450*/  DFMA R16, R6, -UR6, -R18 ;  /* 0x8000000606107c2b */ /* 0x000fe20008000812 */
[----:B------:R-:W-:Y:S01]  /*2460*/  UMOV UR6, 0x3b39803f ;  /* 0x3b39803f00067882 */ /* 0x000fe20000000000 */
[----:B------:R-:W-:-:S06]  /*2470*/  UMOV UR7, 0x3c7abc9e ;  /* 0x3c7abc9e00077882 */ /* 0x000fcc0000000000 */
[----:B------:R-:W-:Y:S01]  /*2480*/  DFMA R6, R6, -UR6, R16 ;  /* 0x8000000606067c2b */ /* 0x000fe20008000010 */
[----:B------:R-:W-:Y:S01]  /*2490*/  UMOV UR6, 0x69ce2bdf ;  /* 0x69ce2bdf00067882 */ /* 0x000fe20000000000 */
[----:B------:R-:W-:Y:S01]  /*24a0*/  IMAD.MOV.U32 R16, RZ, RZ, -0x35dec16 ;  /* 0xfca213eaff107424 */ /* 0x000fe200078e00ff */
[----:B------:R-:W-:Y:S01]  /*24b0*/  MOV R17, 0x3e928af3 ;  /* 0x3e928af300117802 */ /* 0x000fe20000000f00 */
[----:B------:R-:W-:-:S05]  /*24c0*/  UMOV UR7, 0x3e5ade15 ;  /* 0x3e5ade1500077882 */ /* 0x000fca0000000000 */
        /* <DEDUP_REMOVED lines=28> */
[----:B------:R-:W-:Y:S02]  /*2690*/  IMAD R15, R4, 0x100000, R17 ;  /* 0x00100000040f7824 */ /* 0x000fe400078e0211 */
        /* <DEDUP_REMOVED lines=9> */
[----:B------:R-:W-:Y:S01]  /*2730*/  @!P1 IADD3 R4, PT, PT, R4, -R5, RZ ;  /* 0x8000000504049210 */ /* 0x000fe20007ffe0ff */
[----:B------:R-:W-:-:S03]  /*2740*/  @!P1 IMAD R17, R5, 0x100000, R17 ;  /* 0x0010000005119824 */ /* 0x000fc600078e0211 */
[----:B------:R-:W-:Y:S01]  /*2750*/  @!P1 LEA R5, R4, 0x3ff00000, 0x14 ;  /* 0x3ff0000004059811 */ /* 0x000fe200078ea0ff */
[----:B------:R-:W-:-:S06]  /*2760*/  @!P1 IMAD.MOV.U32 R4, RZ, RZ, RZ ;  /* 0x000000ffff049224 */ /* 0x000fcc00078e00ff */
[----:B------:R-:W-:-:S11]  /*2770*/  @!P1 DMUL R14, R16, R4 ;  /* 0x00000004100e9228 */ /* 0x000fd60000000000 */
.L_x_22:
[----:B------:R-:W-:Y:S05]  /*2780*/  BSYNC.RECONVERGENT B1 ;  /* 0x0000000000017941 */ /* 0x000fea0003800200 */
.L_x_21:
[----:B------:R-:W-:Y:S01]  /*2790*/  DADD R4, R14, 1 ;  /* 0x3ff000000e047429 */ /* 0x000fe20000000000 */
[----:B------:R0:W-:Y:S01]  /*27a0*/  STS.64 [R7], R18 ;  /* 0x0000001207007388 */ /* 0x0001e20000000a00 */
[----:B------:R-:W-:Y:S04]  /*27b0*/  BSSY.RECONVERGENT B1, `(.L_x_23) ;  /* 0x000000e000017945 */ /* 0x000fe80003800200 */
[----:B------:R-:W1:Y:S04]  /*27c0*/  MUFU.RCP64H R15, R5 ;  /* 0x00000005000f7308 */ /* 0x000e680000001800 */
[----:B------:R-:W-:-:S04]  /*27d0*/  IADD3 R14, PT, PT, R5, 0x300402, RZ ;  /* 0x00300402050e7810 */ /* 0x000fc80007ffe0ff */
[----:B------:R-:W-:Y:S02]  /*27e0*/  FSETP.GEU.AND P0, PT, |R14|, 5.8789094863358348022e-39, PT ;  /* 0x004004020e00780b */ /* 0x000fe40003f0e200 */
[----:B-1----:R-:W-:-:S08]  /*27f0*/  DFMA R16, -R4, R14, 1 ;  /* 0x3ff000000410742b */ /* 0x002fd0000000010e */
[----:B------:R-:W-:-:S08]  /*2800*/  DFMA R16, R16, R16, R16 ;  /* 0x000000101010722b */ /* 0x000fd00000000010 */
[----:B------:R-:W-:-:S08]  /*2810*/  DFMA R16, R14, R16, R14 ;  /* 0x000000100e10722b */ /* 0x000fd0000000000e */
[----:B------:R-:W-:-:S08]  /*2820*/  DFMA R20, -R4, R16, 1 ;  /* 0x3ff000000414742b */ /* 0x000fd00000000110 */
[----:B------:R-:W-:Y:S01]  /*2830*/  DFMA R16, R16, R20, R16 ;  /* 0x000000141010722b */ /* 0x000fe20000000010 */
[----:B0-----:R-:W-:Y:S10]  /*2840*/  @P0 BRA `(.L_x_24) ;  /* 0x0000000000100947 */ /* 0x001ff40003800000 */
[----:B------:R-:W-:-:S05]  /*2850*/  LOP3.LUT R6, R5, 0x7fffffff, RZ, 0xc0, !PT ;  /* 0x7fffffff05067812 */ /* 0x000fca00078ec0ff */
[----:B------:R-:W-:Y:S01]  /*2860*/  VIADD R16, R6, 0xfff00000 ;  /* 0xfff0000006107836 */ /* 0x000fe20000000000 */
[----:B------:R-:W-:-:S07]  /*2870*/  MOV R6, 0x2890 ;  /* 0x0000289000067802 */ /* 0x000fce0000000f00 */
[----:B------:R-:W-:Y:S05]  /*2880*/  CALL.REL.NOINC `($__internal_0_$__cuda_sm20_dblrcp_rn_slowpath_v3) ;  /* 0x0000001400b07944 */ /* 0x000fea0003c00000 */
.L_x_24:
[----:B------:R-:W-:Y:S05]  /*2890*/  BSYNC.RECONVERGENT B1 ;  /* 0x0000000000017941 */ /* 0x000fea0003800200 */
.L_x_23:
[----:B------:R-:W0:Y:S01]  /*28a0*/  S2UR UR6, SR_CgaCtaId ;  /* 0x00000000000679c3 */ /* 0x000e220000008800 */
[----:B------:R-:W-:Y:S02]  /*28b0*/  UMOV UR5, 0x400 ;  /* 0x0000040000057882 */ /* 0x000fe40000000000 */
[----:B------:R-:W-:-:S04]  /*28c0*/  UIADD3 UR5, UPT, UPT, UR5, 0xf8, URZ ;  /* 0x000000f805057890 */ /* 0x000fc8000fffe0ff */
[----:B0-----:R-:W-:-:S06]  /*28d0*/  ULEA UR5, UR6, UR5, 0x18 ;  /* 0x0000000506057291 */ /* 0x001fcc000f8ec0ff */
[----:B------:R-:W-:-:S05]  /*28e0*/  LEA R5, R2, UR5, 0x3 ;  /* 0x0000000502057c11 */ /* 0x000fca000f8e18ff */
[----:B------:R0:W-:Y:S02]  /*28f0*/  STS.64 [R5], R16 ;  /* 0x0000001005007388 */ /* 0x0001e40000000a00 */
.L_x_13:
[----:B------:R-:W-:Y:S05]  /*2900*/  BSYNC.RECONVERGENT B0 ;  /* 0x0000000000007941 */ /* 0x000fea0003800200 */
.L_x_12:
[----:B------:R-:W-:Y:S01]  /*2910*/  ISETP.NE.AND P1, PT, R2, RZ, PT ;  /* 0x000000ff0200720c */ /* 0x000fe20003f25270 */
[----:B------:R-:W-:-:S12]  /*2920*/  BSSY.RECONVERGENT B0, `(.L_x_25) ;  /* 0x00000d2000007945 */ /* 0x000fd80003800200 */
[----:B------:R-:W-:Y:S05]  /*2930*/  @P1 BRA `(.L_x_26) ;  /* 0x0000000c00401947 */ /* 0x000fea0003800000 */
[----:B0-----:R-:W0:Y:S01]  /*2940*/  LDC.64 R4, c[0x0][0x3d0] ;  /* 0x0000f400ff047b82 */ /* 0x001e220000000a00 */
[----:B------:R-:W-:-:S07]  /*2950*/  ISETP.NE.AND P0, PT, RZ, UR4, PT ;  /* 0x00000004ff007c0c */ /* 0x000fce000bf05270 */
[----:B------:R-:W1:Y:S01]  /*2960*/  LDC.64 R6, c[0x0][0x388] ;  /* 0x0000e200ff067b82 */ /* 0x000e620000000a00 */
[----:B0-----:R-:W-:-:S05]  /*2970*/  IMAD.WIDE.U32 R4, R0, 0x4, R4 ;  /* 0x0000000400047825 */ /* 0x001fca00078e0004 */
[----:B------:R-:W-:Y:S01]  /*2980*/  @!P0 STG.E desc[UR8][R4.64], RZ ;  /* 0x000000ff04008986 */ /* 0x000fe2000c101908 */
[----:B-1----:R-:W-:-:S05]  /*2990*/  IMAD.WIDE R6, R3, 0x4, R6 ;  /* 0x0000000403067825 */ /* 0x002fca00078e0206 */
[----:B------:R-:W2:Y:S01]  /*29a0*/  LDG.E R16, desc[UR8][R6.64] ;  /* 0x0000000806107981 */ /* 0x000ea2000c1e1900 */
[----:B------:R-:W0:Y:S01]  /*29b0*/  S2UR UR6, SR_CgaCtaId ;  /* 0x00000000000679c3 */ /* 0x000e220000008800 */
[----:B------:R-:W-:Y:S02]  /*29c0*/  UMOV UR5, 0x400 ;  /* 0x0000040000057882 */ /* 0x000fe40000000000 */
[----:B0-----:R-:W-:-:S09]  /*29d0*/  ULEA UR5, UR6, UR5, 0x18 ;  /* 0x0000000506057291 */ /* 0x001fd2000f8ec0ff */
[----:B------:R-:W0:Y:S02]  /*29e0*/  LDS.64 R14, [UR5+0xf8] ;  /* 0x0000f805ff0e7984 */ /* 0x000e240008000a00 */
[----:B0-----:R-:W-:Y:S02]  /*29f0*/  DSETP.GE.AND P2, PT, R14, 0.5, PT ;  /* 0x3fe000000e00742a */ /* 0x001fe40003f46000 */
[----:B------:R0:W-:Y:S01]  /*2a00*/  STS.64 [UR5+0x100], R14 ;  /* 0x0001000eff007988 */ /* 0x0001e20008000a05 */
[----:B--2---:R-:W-:-:S13]  /*2a10*/  ISETP.NE.AND P0, PT, R16, RZ, PT ;  /* 0x000000ff1000720c */ /* 0x004fda0003f05270 */
[----:B0-----:R-:W-:Y:S05]  /*2a20*/  @!P0 BRA P2, `(.L_x_27) ;  /* 0x00000000000c8947 */ /* 0x001fea0001000000 */
[----:B------:R-:W-:-:S13]  /*2a30*/  ISETP.NE.AND P0, PT, R16, 0x1, PT ;  /* 0x000000011000780c */ /* 0x000fda0003f05270 */
[----:B------:R-:W-:-:S14]  /*2a40*/  DSETP.GEU.OR P0, PT, R14, 0.5, P0 ;  /* 0x3fe000000e00742a */ /* 0x000fdc000070e400 */
[----:B------:R-:W-:Y:S05]  /*2a50*/  @P0 BRA `(.L_x_28) ;  /* 0x0000000000100947 */ /* 0x000fea0003800000 */
.L_x_27:
[----:B------:R-:W2:Y:S02]  /*2a60*/  LDG.E R17, desc[UR8][R4.64] ;  /* 0x0000000804117981 */ /* 0x000ea4000c1e1900 */
[----:B--2---:R-:W-:-:S05]  /*2a70*/  VIADD R17, R17, 0x1 ;  /* 0x0000000111117836 */ /* 0x004fca0000000000 */
[----:B------:R0:W-:Y:S04]  /*2a80*/  STG.E desc[UR8][R4.64], R17 ;  /* 0x0000001104007986 */ /* 0x0001e8000c101908 */
[----:B------:R0:W5:Y:S02]  /*2a90*/  LDG.E R16, desc[UR8][R6.64] ;  /* 0x0000000806107981 */ /* 0x000164000c1e1900 */
.L_x_28:
[----:B-----5:R-:W-:-:S13]  /*2aa0*/  ISETP.NE.AND P0, PT, R16, 0x1, PT ;  /* 0x000000011000780c */ /* 0x020fda0003f05270 */
[----:B------:R-:W-:Y:S05]  /*2ab0*/  @P0 BRA `(.L_x_29) ;  /* 0x0000000400540947 */ /* 0x000fea0003800000 */
[----:B------:R-:W-:Y:S01]  /*2ac0*/  ISETP.GT.AND P0, PT, R15, 0xfffff, PT ;  /* 0x000fffff0f00780c */ /* 0x000fe20003f04270 */
[----:B0-----:R-:W-:Y:S01]  /*2ad0*/  IMAD.MOV.U32 R17, RZ, RZ, R15 ;  /* 0x000000ffff117224 */ /* 0x001fe200078e000f */
[-C--:B------:R-:W-:Y:S02]  /*2ae0*/  MOV R16, R14.reuse ;  /* 0x0000000e00107202 */ /* 0x080fe40000000f00 */
[----:B------:R-:W-:Y:S02]  /*2af0*/  MOV R5, R15 ;  /* 0x0000000f00057202 */ /* 0x000fe40000000f00 */
[----:B------:R-:W-:-:S07]  /*2b00*/  MOV R18, R14 ;  /* 0x0000000e00127202 */ /* 0x000fce0000000f00 */
[----:B------:R-:W-:-:S10]  /*2b10*/  @!P0 DMUL R16, R14, 1.80143985094819840000e+16 ;  /* 0x435000000e108828 */ /* 0x000fd40000000000 */
[----:B------:R-:W-:Y:S01]  /*2b20*/  @!P0 IMAD.MOV.U32 R5, RZ, RZ, R17 ;  /* 0x000000ffff058224 */ /* 0x000fe200078e0011 */
[----:B------:R-:W-:-:S04]  /*2b30*/  @!P0 MOV R18, R16 ;  /* 0x0000001000128202 */ /* 0x000fc80000000f00 */
[----:B------:R-:W-:-:S04]  /*2b40*/  IADD3 R4, PT, PT, R5, -0x1, RZ ;  /* 0xffffffff05047810 */ /* 0x000fc80007ffe0ff */
[----:B------:R-:W-:Y:S01]  /*2b50*/  ISETP.GT.U32.AND P2, PT, R4, 0x7feffffe, PT ;  /* 0x7feffffe0400780c */ /* 0x000fe20003f44070 */
[----:B------:R-:W-:Y:S02]  /*2b60*/  IMAD.MOV.U32 R4, RZ, RZ, -0x3ff ;  /* 0xfffffc01ff047424 */ /* 0x000fe400078e00ff */
[----:B------:R-:W-:-:S10]  /*2b70*/  @!P0 IMAD.MOV.U32 R4, RZ, RZ, -0x435 ;  /* 0xfffffbcbff048424 */ /* 0x000fd400078e00ff */
[----:B------:R-:W-:Y:S05]  /*2b80*/  @P2 BRA `(.L_x_30) ;  /* 0x0000000400002947 */ /* 0x000fea0003800000 */
[C---:B------:R-:W-:Y:S01]  /*2b90*/  LOP3.LUT R16, R5.reuse, 0xfffff, RZ, 0xc0, !PT ;  /* 0x000fffff05107812 */ /* 0x040fe200078ec0ff */
[----:B------:R-:W-:Y:S01]  /*2ba0*/  UMOV UR6, 0x3ae80f1e ;  /* 0x3ae80f1e00067882 */ /* 0x000fe20000000000 */
[----:B------:R-:W-:Y:S01]  /*2bb0*/  MOV R22, RZ ;  /* 0x000000ff00167202 */ /* 0x000fe20000000f00 */
[----:B------:R-:W-:Y:S01]  /*2bc0*/  UMOV UR7, 0x3eb1380b ;  /* 0x3eb1380b00077882 */ /* 0x000fe20000000000 */
[----:B------:R-:W-:Y:S01]  /*2bd0*/  LOP3.LUT R17, R16, 0x3ff00000, RZ, 0xfc, !PT ;  /* 0x3ff0000010117812 */ /* 0x000fe200078efcff */
[----:B------:R-:W-:Y:S01]  /*2be0*/  IMAD.MOV.U32 R16, RZ, RZ, R18 ;  /* 0x000000ffff107224 */ /* 0x000fe200078e0012 */
[----:B------:R-:W-:Y:S02]  /*2bf0*/  LEA.HI R4, R5, R4, RZ, 0xc ;  /* 0x0000000405047211 */ /* 0x000fe400078f60ff */
[----:B------:R-:W-:Y:S02]  /*2c00*/  ISETP.GE.U32.AND P0, PT, R17, 0x3ff6a09f, PT ;  /* 0x3ff6a09f1100780c */ /* 0x000fe40003f06070 */
[----:B------:R-:W-:-:S11]  /*2c10*/  MOV R5, 0x43300000 ;  /* 0x4330000000057802 */ /* 0x000fd60000000f00 */
[----:B------:R-:W-:Y:S01]  /*2c20*/  @P0 IADD3 R19, PT, PT, R17, -0x100000, RZ ;  /* 0xfff0000011130810 */ /* 0x000fe20007ffe0ff */
[----:B------:R-:W-:-:S04]  /*2c30*/  @P0 VIADD R4, R4, 0x1 ;  /* 0x0000000104040836 */ /* 0x000fc80000000000 */
[----:B------:R-:W-:Y:S01]  /*2c40*/  @P0 IMAD.MOV.U32 R17, RZ, RZ, R19 ;  /* 0x000000ffff110224 */ /* 0x000fe200078e0013 */
[----:B------:R-:W-:-:S05]  /*2c50*/  LOP3.LUT R4, R4, 0x80000000, RZ, 0x3c, !PT ;  /* 0x8000000004047812 */ /* 0x000fca00078e3cff */
[C---:B------:R-:W-:Y:S02]  /*2c60*/  DADD R24, R16.reuse, 1 ;  /* 0x3ff0000010187429 */ /* 0x040fe40000000000 */
[----:B------:R-:W-:-:S04]  /*2c70*/  DADD R16, R16, -1 ;  /* 0xbff0000010107429 */ /* 0x000fc80000000000 */
[----:B------:R-:W0:Y:S02]  /*2c80*/  MUFU.RCP64H R23, R25 ;  /* 0x0000001900177308 */ /* 0x000e240000001800 */
[----:B0-----:R-:W-:Y:S01]  /*2c90*/  DFMA R18, -R24, R22, 1 ;  /* 0x3ff000001812742b */ /* 0x001fe20000000116 */
[----:B------:R-:W-:Y:S01]  /*2ca0*/  IMAD.MOV.U32 R24, RZ, RZ, -0x748574fc ;  /* 0x8b7a8b04ff187424 */ /* 0x000fe200078e00ff */
[----:B------:R-:W-:-:S06]  /*2cb0*/  MOV R25, 0x3ed0ee25 ;  /* 0x3ed0ee2500197802 */ /* 0x000fcc0000000f00 */
[----:B------:R-:W-:-:S08]  /*2cc0*/  DFMA R18, R18, R18, R18 ;  /* 0x000000121212722b */ /* 0x000fd00000000012 */
[----:B------:R-:W-:-:S08]  /*2cd0*/  DFMA R22, R22, R18, R22 ;  /* 0x000000121616722b */ /* 0x000fd00000000016 */
[----:B------:R-:W-:-:S08]  /*2ce0*/  DMUL R20, R16, R22 ;  /* 0x0000001610147228 */ /* 0x000fd00000000000 */
[----:B------:R-:W-:-:S08]  /*2cf0*/  DFMA R20, R16, R22, R20 ;  /* 0x000000161014722b */ /* 0x000fd00000000014 */
[----:B------:R-:W-:-:S08]  /*2d00*/  DADD R18, R16, -R20 ;  /* 0x0000000010127229 */ /* 0x000fd00000000814 */
[----:B------:R-:W-:-:S08]  /*2d10*/  DADD R18, R18, R18 ;  /* 0x0000000012127229 */ /* 0x000fd00000000012 */
[-C--:B------:R-:W-:Y:S02]  /*2d20*/  DFMA R18, R16, -R20.reuse, R18 ;  /* 0x800000141012722b */ /* 0x080fe40000000012 */
[----:B------:R-:W-:-:S06]  /*2d30*/  DMUL R16, R20, R20 ;  /* 0x0000001414107228 */ /* 0x000fcc0000000000 */
[----:B------:R-:W-:Y:S02]  /*2d40*/  DMUL R18, R22, R18 ;  /* 0x0000001216127228 */ /* 0x000fe40000000000 */
        /* <DEDUP_REMOVED lines=17> */
[----:B------:R-:W-:Y:S02]  /*2e60*/  UMOV UR7, 0x43300000 ;  /* 0x4330000000077882 */ /* 0x000fe40000000000 */
[----:B------:R-:W-:Y:S01]  /*2e70*/  DADD R4, R4, -UR6 ;  /* 0x8000000604047e29 */ /* 0x000fe20008000000 */
[----:B------:R-:W-:Y:S01]  /*2e80*/  UMOV UR6, 0x55555554 ;  /* 0x5555555400067882 */ /* 0x000fe20000000000 */
[----:B------:R-:W-:Y:S02]  /*2e90*/  UMOV UR7, 0x3fb55555 ;  /* 0x3fb5555500077882 */ /* 0x000fe40000000000 */
[----:B------:R-:W-:Y:S01]  /*2ea0*/  DFMA R24, R16, R24, UR6 ;  /* 0x0000000610187e2b */ /* 0x000fe20008000018 */
[----:B------:R-:W-:Y:S01]  /*2eb0*/  UMOV UR6, 0xfefa39ef ;  /* 0xfefa39ef00067882 */ /* 0x000fe20000000000 */
[----:B------:R-:W-:-:S02]  /*2ec0*/  UMOV UR7, 0x3fe62e42 ;  /* 0x3fe62e4200077882 */ /* 0x000fc40000000000 */
[----:B------:R-:W-:-:S04]  /*2ed0*/  DFMA R22, R4, UR6, R20 ;  /* 0x0000000604167c2b */ /* 0x000fc80008000014 */
[----:B------:R-:W-:-:S04]  /*2ee0*/  DMUL R24, R16, R24 ;  /* 0x0000001810187228 */ /* 0x000fc80000000000 */
[----:B------:R-:W-:Y:S01]  /*2ef0*/  DFMA R16, R4, -UR6, R22 ;  /* 0x8000000604107c2b */ /* 0x000fe20008000016 */
[----:B------:R-:W-:Y:S01]  /*2f00*/  UMOV UR6, 0x3b39803f ;  /* 0x3b39803f00067882 */ /* 0x000fe20000000000 */
[----:B------:R-:W-:Y:S02]  /*2f10*/  UMOV UR7, 0x3c7abc9e ;  /* 0x3c7abc9e00077882 */ /* 0x000fe40000000000 */
[----:B------:R-:W-:-:S04]  /*2f20*/  DFMA R18, R20, R24, R18 ;  /* 0x000000181412722b */ /* 0x000fc80000000012 */
[----:B------:R-:W-:-:S08]  /*2f30*/  DADD R16, -R20, R16 ;  /* 0x0000000014107229 */ /* 0x000fd00000000110 */
[----:B------:R-:W-:-:S08]  /*2f40*/  DADD R16, R18, -R16 ;  /* 0x0000000012107229 */ /* 0x000fd00000000810 */
[----:B------:R-:W-:-:S08]  /*2f50*/  DFMA R16, R4, UR6, R16 ;  /* 0x0000000604107c2b */ /* 0x000fd00008000010 */
[----:B------:R-:W-:-:S08]  /*2f60*/  DADD R16, R22, R16 ;  /* 0x0000000016107229 */ /* 0x000fd00000000010 */
[----:B------:R-:W-:Y:S01]  /*2f70*/  DADD R4, -RZ, -R16 ;  /* 0x00000000ff047229 */ /* 0x000fe20000000910 */
[----:B------:R-:W-:Y:S10]  /*2f80*/  BRA `(.L_x_31) ;  /* 0x00000004006c7947 */ /* 0x000ff40003800000 */
.L_x_30:
[----:B------:R-:W-:Y:S01]  /*2f90*/  IMAD.MOV.U32 R4, RZ, RZ, 0x0 ;  /* 0x00000000ff047424 */ /* 0x000fe200078e00ff */
[----:B------:R-:W-:Y:S02]  /*2fa0*/  MOV R5, 0x7ff00000 ;  /* 0x7ff0000000057802 */ /* 0x000fe40000000f00 */
[----:B------:R-:W-:-:S04]  /*2fb0*/  LOP3.LUT P0, RZ, R17, 0x7fffffff, RZ, 0xc0, !PT ;  /* 0x7fffffff11ff7812 */ /* 0x000fc8000780c0ff */
[----:B------:R-:W-:-:S10]  /*2fc0*/  DFMA R4, R16, R4, +INF ;  /* 0x7ff000001004742b */ /* 0x000fd40000000004 */
[----:B------:R-:W-:Y:S02]  /*2fd0*/  FSEL R4, R4, RZ, P0 ;  /* 0x000000ff04047208 */ /* 0x000fe40000000000 */
[----:B------:R-:W-:-:S06]  /*2fe0*/  FSEL R5, R5, -QNAN , P0 ;  /* 0xfff0000005057808 */ /* 0x000fcc0000000000 */
[----:B------:R-:W-:Y:S01]  /*2ff0*/  DADD R4, -RZ, -R4 ;  /* 0x00000000ff047229 */ /* 0x000fe20000000904 */
[----:B------:R-:W-:Y:S10]  /*3000*/  BRA `(.L_x_31) ;  /* 0x00000004004c7947 */ /* 0x000ff40003800000 */
.L_x_29:
[----:B------:R-:W-:-:S10]  /*3010*/  DADD R18, -R14, 1 ;  /* 0x3ff000000e127429 */ /* 0x000fd40000000100 */
[----:B------:R-:W-:Y:S01]  /*3020*/  ISETP.GT.AND P0, PT, R19, 0xfffff, PT ;  /* 0x000fffff1300780c */ /* 0x000fe20003f04270 */
[----:B------:R-:W-:Y:S01]  /*3030*/  IMAD.MOV.U32 R16, RZ, RZ, R18 ;  /* 0x000000ffff107224 */ /* 0x000fe200078e0012 */
[----:B0-----:R-:W-:Y:S01]  /*3040*/  MOV R17, R19 ;  /* 0x0000001300117202 */ /* 0x001fe20000000f00 */
[----:B------:R-:W-:-:S10]  /*3050*/  IMAD.MOV.U32 R5, RZ, RZ, R19 ;  /* 0x000000ffff057224 */ /* 0x000fd400078e0013 */
[----:B------:R-:W-:-:S10]  /*3060*/  @!P0 DMUL R16, R16, 1.80143985094819840000e+16 ;  /* 0x4350000010108828 */ /* 0x000fd40000000000 */
[----:B------:R-:W-:Y:S02]  /*3070*/  @!P0 MOV R5, R17 ;  /* 0x0000001100058202 */ /* 0x000fe40000000f00 */
[----:B------:R-:W-:-:S03]  /*3080*/  @!P0 MOV R18, R16 ;  /* 0x0000001000128202 */ /* 0x000fc60000000f00 */
[----:B------:R-:W-:-:S05]  /*3090*/  VIADD R4, R5, 0xffffffff ;  /* 0xffffffff05047836 */ /* 0x000fca0000000000 */
[----:B------:R-:W-:Y:S02]  /*30a0*/  ISETP.GT.U32.AND P2, PT, R4, 0x7feffffe, PT ;  /* 0x7feffffe0400780c */ /* 0x000fe40003f44070 */
[----:B------:R-:W-:Y:S01]  /*30b0*/  MOV R4, 0xfffffc01 ;  /* 0xfffffc0100047802 */ /* 0x000fe20000000f00 */
        /* <DEDUP_REMOVED lines=63> */
[----:B------:R-:W-:Y:S01]  /*34b0*/  DADD R4, R22, R16 ;  /* 0x0000000016047229 */ /* 0x000fe20000000010 */
[----:B------:R-:W-:Y:S10]  /*34c0*/  BRA `(.L_x_33) ;  /* 0x0000000000187947 */ /* 0x000ff40003800000 */
.L_x_32:
[----:B------:R-:W-:Y:S01]  /*34d0*/  IMAD.MOV.U32 R4, RZ, RZ, 0x0 ;  /* 0x00000000ff047424 */ /* 0x000fe200078e00ff */
[----:B------:R-:W-:Y:S02]  /*34e0*/  MOV R5, 0x7ff00000 ;  /* 0x7ff0000000057802 */ /* 0x000fe40000000f00 */
[----:B------:R-:W-:-:S04]  /*34f0*/  LOP3.LUT P0, RZ, R17, 0x7fffffff, RZ, 0xc0, !PT ;  /* 0x7fffffff11ff7812 */ /* 0x000fc8000780c0ff */
[----:B------:R-:W-:-:S10]  /*3500*/  DFMA R4, R16, R4, +INF ;  /* 0x7ff000001004742b */ /* 0x000fd40000000004 */
[----:B------:R-:W-:Y:S02]  /*3510*/  FSEL R4, R4, RZ, P0 ;  /* 0x000000ff04047208 */ /* 0x000fe40000000000 */
[----:B------:R-:W-:-:S07]  /*3520*/  FSEL R5, R5, -QNAN , P0 ;  /* 0xfff0000005057808 */ /* 0x000fce0000000000 */
.L_x_33:
[----:B------:R-:W-:-:S11]  /*3530*/  DADD R4, -RZ, -R4 ;  /* 0x00000000ff047229 */ /* 0x000fd60000000904 */
.L_x_31:
[----:B------:R-:W0:Y:S01]  /*3540*/  LDC.64 R18, c[0x0][0x3c0] ;  /* 0x0000f000ff127b82 */ /* 0x000e220000000a00 */
[----:B------:R-:W-:Y:S01]  /*3550*/  UISETP.NE.AND UP0, UPT, UR4, URZ, UPT ;  /* 0x000000ff0400728c */ /* 0x000fe2000bf05270 */
[----:B------:R-:W-:Y:S01]  /*3560*/  CS2R R16, SRZ ;  /* 0x0000000000107805 */ /* 0x000fe2000001ff00 */
[----:B0-----:R-:W-:-:S07]  /*3570*/  IMAD.WIDE.U32 R20, R0, 0x8, R18 ;  /* 0x0000000800147825 */ /* 0x001fce00078e0012 */
[----:B------:R-:W-:Y:S05]  /*3580*/  BRA.U !UP0, `(.L_x_34) ;  /* 0x0000000108047547 */ /* 0x000fea000b800000 */
[----:B------:R0:W5:Y:S02]  /*3590*/  LDG.E.64 R16, desc[UR8][R20.64] ;  /* 0x0000000814107981 */ /* 0x000164000c1e1b00 */
.L_x_34:
[----:B-----5:R-:W-:-:S07]  /*35a0*/  DADD R16, R16, R4 ;  /* 0x0000000010107229 */ /* 0x020fce0000000004 */
[----:B------:R1:W-:Y:S04]  /*35b0*/  STG.E.64 desc[UR8][R20.64], R16 ;  /* 0x0000001014007986 */ /* 0x0003e8000c101b08 */
[----:B------:R-:W2:Y:S01]  /*35c0*/  LDG.E R6, desc[UR8][R6.64] ;  /* 0x0000000806067981 */ /* 0x000ea2000c1e1900 */
[----:B------:R-:W3:Y:S01]  /*35d0*/  S2UR UR6, SR_CgaCtaId ;  /* 0x00000000000679c3 */ /* 0x000ee20000008800 */
[----:B------:R-:W-:Y:S02]  /*35e0*/  UMOV UR5, 0x400 ;  /* 0x0000040000057882 */ /* 0x000fe40000000000 */
[----:B---3--:R-:W-:-:S09]  /*35f0*/  ULEA UR5, UR6, UR5, 0x18 ;  /* 0x0000000506057291 */ /* 0x008fd2000f8ec0ff */
[----:B------:R1:W-:Y:S01]  /*3600*/  STS.64 [UR5+0x110], R4 ;  /* 0x00011004ff007988 */ /* 0x0003e20008000a05 */
[----:B--2---:R-:W2:Y:S02]  /*3610*/  I2F.F64 R18, R6 ;  /* 0x0000000600127312 */ /* 0x004ea40000201c00 */
[----:B--2---:R-:W-:-:S07]  /*3620*/  DADD R18, R14, -R18 ;  /* 0x000000000e127229 */ /* 0x004fce0000000812 */
[----:B------:R1:W-:Y:S04]  /*3630*/  STS.64 [UR5+0x108], R18 ;  /* 0x00010812ff007988 */ /* 0x0003e80008000a05 */
.L_x_26:
[----:B------:R-:W-:Y:S05]  /*3640*/  BSYNC.RECONVERGENT B0 ;  /* 0x0000000000007941 */ /* 0x000fea0003800200 */
.L_x_25:
[----:B01----:R-:W0:Y:S08]  /*3650*/  LDC.64 R16, c[0x0][0x398] ;  /* 0x0000e600ff107b82 */ /* 0x003e300000000a00 */
[----:B------:R-:W-:Y:S06]  /*3660*/  BAR.SYNC.DEFER_BLOCKING 0x0 ;  /* 0x0000000000007b1d */ /* 0x000fec0000010000 */
[----:B0-----:R-:W2:Y:S02]  /*3670*/  LDG.E R5, desc[UR8][R16.64+0x14] ;  /* 0x0000140810057981 */ /* 0x001ea4000c1e1900 */
[----:B------:R-:W0:Y:S01]  /*3680*/  S2UR UR7, SR_CgaCtaId ;  /* 0x00000000000779c3 */ /* 0x000e220000008800 */
[----:B------:R-:W-:Y:S01]  /*3690*/  UMOV UR6, 0x400 ;  /* 0x0000040000067882 */ /* 0x000fe20000000000 */
[----:B------:R-:W-:Y:S01]  /*36a0*/  BSSY.RECONVERGENT B0, `(.L_x_35) ;  /* 0x0000017000007945 */ /* 0x000fe20003800200 */
[----:B------:R-:W-:-:S04]  /*36b0*/  UIADD3 UR5, UPT, UPT, UR6, 0x78, URZ ;  /* 0x0000007806057890 */ /* 0x000fc8000fffe0ff */
[----:B0-----:R-:W-:-:S06]  /*36c0*/  ULEA UR5, UR7, UR5, 0x18 ;  /* 0x0000000507057291 */ /* 0x001fcc000f8ec0ff */
[C---:B------:R-:W-:Y:S02]  /*36d0*/  LEA R4, R2.reuse, UR5, 0x3 ;  /* 0x0000000502047c11 */ /* 0x040fe4000f8e18ff */
[----:B--2---:R-:W-:-:S13]  /*36e0*/  ISETP.GE.U32.AND P0, PT, R2, R5, PT ;  /* 0x000000050200720c */ /* 0x004fda0003f06070 */
[----:B------:R-:W-:Y:S05]  /*36f0*/  @P0 BRA `(.L_x_36) ;  /* 0x0000000000440947 */ /* 0x000fea0003800000 */
[----:B------:R-:W0:Y:S01]  /*3700*/  LDC.64 R6, c[0x0][0x3b0] ;  /* 0x0000ec00ff067b82 */ /* 0x000e220000000a00 */
[----:B------:R-:W-:Y:S01]  /*3710*/  UISETP.NE.AND UP0, UPT, UR4, URZ, UPT ;  /* 0x000000ff0400728c */ /* 0x000fe2000bf05270 */
[----:B0-----:R-:W-:-:S08]  /*3720*/  IMAD.WIDE.U32 R20, R0, 0x8, R6 ;  /* 0x0000000800147825 */ /* 0x001fd000078e0006 */
[----:B------:R-:W-:Y:S05]  /*3730*/  BRA.U UP0, `(.L_x_37) ;  /* 0x0000000100107547 */ /* 0x000fea000b800000 */
[----:B------:R-:W2:Y:S02]  /*3740*/  LDG.E.64 R6, desc[UR8][R20.64] ;  /* 0x0000000814067981 */ /* 0x000ea4000c1e1b00 */
[----:B--2---:R-:W-:-:S06]  /*3750*/  IMAD.WIDE.U32 R6, R2, 0x8, R6 ;  /* 0x0000000802067825 */ /* 0x004fcc00078e0006 */
[----:B------:R-:W2:Y:S04]  /*3760*/  LDG.E.64 R6, desc[UR8][R6.64] ;  /* 0x0000000806067981 */ /* 0x000ea8000c1e1b00 */
[----:B--2---:R0:W-:Y:S02]  /*3770*/  STG.E.64 desc[UR8][R6.64], RZ ;  /* 0x000000ff06007986 */ /* 0x0041e4000c101b08 */
.L_x_37:
[----:B0-----:R-:W2:Y:S01]  /*3780*/  LDG.E.64 R6, desc[UR8][R20.64] ;  /* 0x0000000814067981 */ /* 0x001ea2000c1e1b00 */
[----:B------:R-:W-:-:S03]  /*3790*/  ULEA UR10, UR7, UR6, 0x18 ;  /* 0x00000006070a7291 */ /* 0x000fc6000f8ec0ff */
[----:B------:R-:W-:Y:S01]  /*37a0*/  LDS.64 R4, [R4] ;  /* 0x0000000004047984 */ /* 0x000fe20000000a00 */
[----:B--2---:R-:W-:-:S05]  /*37b0*/  IMAD.WIDE.U32 R14, R2, 0x8, R6 ;  /* 0x00000008020e7825 */ /* 0x004fca00078e0006 */
[----:B------:R-:W0:Y:S04]  /*37c0*/  LDS.64 R6, [UR10+0x108] ;  /* 0x0001080aff067984 */ /* 0x000e280008000a00 */
[----:B------:R-:W2:Y:S04]  /*37d0*/  LDG.E.64 R14, desc[UR8][R14.64] ;  /* 0x000000080e0e7981 */ /* 0x000ea8000c1e1b00 */
[----:B--2---:R-:W0:Y:S02]  /*37e0*/  LDG.E.64 R18, desc[UR8][R14.64] ;  /* 0x000000080e127981 */ /* 0x004e24000c1e1b00 */
[----:B0-----:R-:W-:-:S07]  /*37f0*/  DFMA R6, R6, R4, R18 ;  /* 0x000000040606722b */ /* 0x001fce0000000012 */
[----:B------:R0:W-:Y:S04]  /*3800*/  STG.E.64 desc[UR8][R14.64], R6 ;  /* 0x000000060e007986 */ /* 0x0001e8000c101b08 */
.L_x_36:
[----:B------:R-:W-:Y:S05]  /*3810*/  BSYNC.RECONVERGENT B0 ;  /* 0x0000000000007941 */ /* 0x000fea0003800200 */
.L_x_35:
[----:B0-----:R-:W0:Y:S02]  /*3820*/  LDC.64 R14, c[0x0][0x390] ;  /* 0x0000e400ff0e7b82 */ /* 0x001e240000000a00 */
[----:B0-----:R-:W2:Y:S01]  /*3830*/  LDG.E.64 R4, desc[UR8][R14.64+0x10] ;  /* 0x000010080e047981 */ /* 0x001ea2000c1e1b00 */
[----:B------:R-:W-:Y:S01]  /*3840*/  BSSY.RECONVERGENT B0, `(.L_x_38) ;  /* 0x0000044000007945 */ /* 0x000fe20003800200 */
[----:B--2---:R-:W-:-:S04]  /*3850*/  ISETP.GE.AND P0, PT, R4, 0x1, PT ;  /* 0x000000010400780c */ /* 0x004fc80003f06270 */
[----:B------:R-:W-:-:S13]  /*3860*/  ISETP.GE.U32.OR P0, PT, R2, R5, !P0 ;  /* 0x000000050200720c */ /* 0x000fda0004706470 */
[----:B------:R-:W-:Y:S05]  /*3870*/  @P0 BRA `(.L_x_39) ;  /* 0x0000000400000947 */ /* 0x000fea0003800000 */
[----:B------:R-:W-:Y:S01]  /*3880*/  ULEA UR10, UR7, UR6, 0x18 ;  /* 0x00000006070a7291 */ /* 0x000fe2000f8ec0ff */
[----:B------:R-:W0:Y:S01]  /*3890*/  LDC.64 R4, c[0x0][0x380] ;  /* 0x0000e000ff047b82 */ /* 0x000e220000000a00 */
[----:B------:R-:W-:-:S07]  /*38a0*/  UISETP.NE.AND UP0, UPT, UR4, URZ, UPT ;  /* 0x000000ff0400728c */ /* 0x000fce000bf05270 */
[----:B------:R-:W1:Y:S01]  /*38b0*/  LDS.64 R6, [UR10+0x108] ;  /* 0x0001080aff067984 */ /* 0x000e620008000a00 */
[----:B0-----:R-:W-:Y:S01]  /*38c0*/  IMAD.WIDE R4, R3, 0x8, R4 ;  /* 0x0000000803047825 */ /* 0x001fe200078e0204 */
[----:B-1----:R-:W-:Y:S06]  /*38d0*/  BRA.U !UP0, `(.L_x_40) ;  /* 0x00000001086c7547 */ /* 0x002fec000b800000 */
[----:B------:R-:W-:-:S07]  /*38e0*/  IMAD.MOV.U32 R26, RZ, RZ, RZ ;  /* 0x000000ffff1a7224 */ /* 0x000fce00078e00ff */
.L_x_41:
[----:B------:R-:W2:Y:S04]  /*38f0*/  LDG.E.64 R18, desc[UR8][R16.64] ;  /* 0x0000000810127981 */ /* 0x000ea8000c1e1b00 */
[----:B------:R-:W3:Y:S01]  /*3900*/  LDG.E.64 R22, desc[UR8][R4.64] ;  /* 0x0000000804167981 */ /* 0x000ee2000c1e1b00 */
[----:B--2---:R-:W-:-:S03]  /*3910*/  IMAD.WIDE.U32 R28, R26, 0x8, R18 ;  /* 0x000000081a1c7825 */ /* 0x004fc600078e0012 */
[----:B------:R-:W2:Y:S04]  /*3920*/  LDG.E.64 R18, desc[UR8][R12.64] ;  /* 0x000000080c127981 */ /* 0x000ea8000c1e1b00 */
[----:B------:R-:W4:Y:S01]  /*3930*/  LDG.E.64 R28, desc[UR8][R28.64] ;  /* 0x000000081c1c7981 */ /* 0x000f22000c1e1b00 */
[----:B------:R-:W-:-:S03]  /*3940*/  LEA R27, R26, UR5, 0x3 ;  /* 0x000000051a1b7c11 */ /* 0x000fc6000f8e18ff */
[----:B----4-:R-:W4:Y:S01]  /*3950*/  LDG.E.64 R24, desc[UR8][R28.64] ;  /* 0x000000081c187981 */ /* 0x010f22000c1e1b00 */
[----:B--2---:R-:W-:-:S03]  /*3960*/  IMAD.WIDE.U32 R20, R2, 0x8, R18 ;  /* 0x0000000802147825 */ /* 0x004fc600078e0012 */
[----:B------:R-:W0:Y:S04]  /*3970*/  LDS.64 R18, [R27] ;  /* 0x000000001b127984 */ /* 0x000e280000000a00 */
[----:B------:R-:W2:Y:S01]  /*3980*/  LDG.E.64 R20, desc[UR8][R20.64] ;  /* 0x0000000814147981 */ /* 0x000ea2000c1e1b00 */
[----:B---3--:R-:W-:-:S06]  /*3990*/  IMAD.WIDE.U32 R22, R2, 0x8, R22 ;  /* 0x0000000802167825 */ /* 0x008fcc00078e0016 */
[----:B------:R-:W3:Y:S01]  /*39a0*/  LDG.E.64 R22, desc[UR8][R22.64] ;  /* 0x0000000816167981 */ /* 0x000ee2000c1e1b00 */
[----:B----4-:R-:W-:-:S08]  /*39b0*/  DMUL R24, R6, R24 ;  /* 0x0000001806187228 */ /* 0x010fd00000000000 */
[----:B0-----:R-:W-:Y:S02]  /*39c0*/  DMUL R24, R24, R18 ;  /* 0x0000001218187228 */ /* 0x001fe40000000000 */
[----:B------:R-:W-:Y:S01]  /*39d0*/  DADD R18, -R18, 1 ;  /* 0x3ff0000012127429 */ /* 0x000fe20000000100 */
[----:B--2---:R-:W-:-:S07]  /*39e0*/  IMAD.WIDE.U32 R20, R26, 0x8, R20 ;  /* 0x000000081a147825 */ /* 0x004fce00078e0014 */
[----:B------:R-:W-:Y:S01]  /*39f0*/  DMUL R18, R24, R18 ;  /* 0x0000001218127228 */ /* 0x000fe20000000000 */
[----:B------:R-:W3:Y:S07]  /*3a00*/  LDG.E.64 R24, desc[UR8][R20.64] ;  /* 0x0000000814187981 */ /* 0x000eee000c1e1b00 */
[----:B---3--:R-:W-:-:S07]  /*3a10*/  DFMA R18, R18, R22, R24 ;  /* 0x000000161212722b */ /* 0x008fce0000000018 */
[----:B------:R0:W-:Y:S04]  /*3a20*/  STG.E.64 desc[UR8][R20.64], R18 ;  /* 0x0000001214007986 */ /* 0x0001e8000c101b08 */
[----:B------:R-:W2:Y:S01]  /*3a30*/  LDG.E R25, desc[UR8][R14.64+0x10] ;  /* 0x000010080e197981 */ /* 0x000ea2000c1e1900 */
[----:B------:R-:W-:-:S04]  /*3a40*/  IADD3 R26, PT, PT, R26, 0x1, RZ ;  /* 0x000000011a1a7810 */ /* 0x000fc80007ffe0ff */
[----:B--2---:R-:W-:-:S13]  /*3a50*/  ISETP.GE.AND P0, PT, R26, R25, PT ;  /* 0x000000191a00720c */ /* 0x004fda0003f06270 */
[----:B0-----:R-:W-:Y:S05]  /*3a60*/  @!P0 BRA `(.L_x_41) ;  /* 0xfffffffc00a08947 */ /* 0x001fea000383ffff */
[----:B------:R-:W-:Y:S01]  /*3a70*/  IMAD.MOV.U32 R4, RZ, RZ, R25 ;  /* 0x000000ffff047224 */ /* 0x000fe200078e0019 */
[----:B------:R-:W-:Y:S06]  /*3a80*/  BRA `(.L_x_39) ;  /* 0x00000000007c7947 */ /* 0x000fec0003800000 */
.L_x_40:
[----:B------:R-:W-:-:S07]  /*3a90*/  MOV R26, RZ ;  /* 0x000000ff001a7202 */ /* 0x000fce0000000f00 */
.L_x_42:
[----:B------:R-:W2:Y:S02]  /*3aa0*/  LDG.E.64 R18, desc[UR8][R12.64] ;  /* 0x000000080c127981 */ /* 0x000ea4000c1e1b00 */
[----:B--2---:R-:W-:-:S06]  /*3ab0*/  IMAD.WIDE.U32 R18, R2, 0x8, R18 ;  /* 0x0000000802127825 */ /* 0x004fcc00078e0012 */
[----:B------:R-:W2:Y:S02]  /*3ac0*/  LDG.E.64 R18, desc[UR8][R18.64] ;  /* 0x0000000812127981 */ /* 0x000ea4000c1e1b00 */
[----:B--2---:R-:W-:-:S05]  /*3ad0*/  IMAD.WIDE.U32 R28, R26, 0x8, R18 ;  /* 0x000000081a1c7825 */ /* 0x004fca00078e0012 */
[----:B------:R0:W-:Y:S04]  /*3ae0*/  STG.E.64 desc[UR8][R28.64], RZ ;  /* 0x000000ff1c007986 */ /* 0x0001e8000c101b08 */
[----:B------:R-:W2:Y:S04]  /*3af0*/  LDG.E.64 R20, desc[UR8][R16.64] ;  /* 0x0000000810147981 */ /* 0x000ea8000c1e1b00 */
[----:B------:R-:W0:Y:S01]  /*3b00*/  LDG.E.64 R22, desc[UR8][R12.64] ;  /* 0x000000080c167981 */ /* 0x000e22000c1e1b00 */
[----:B--2---:R-:W-:-:S06]  /*3b10*/  IMAD.WIDE.U32 R20, R26, 0x8, R20 ;  /* 0x000000081a147825 */ /* 0x004fcc00078e0014 */
[----:B------:R-:W2:Y:S01]  /*3b20*/  LDG.E.64 R20, desc[UR8][R20.64] ;  /* 0x0000000814147981 */ /* 0x000ea2000c1e1b00 */
[----:B0-----:R-:W-:-:S03]  /*3b30*/  IMAD.WIDE.U32 R28, R2, 0x8, R22 ;  /* 0x00000008021c7825 */ /* 0x001fc600078e0016 */
[----:B------:R-:W3:Y:S01]  /*3b40*/  LDG.E.64 R22, desc[UR8][R4.64] ;  /* 0x0000000804167981 */ /* 0x000ee2000c1e1b00 */
[----:B------:R-:W-:-:S05]  /*3b50*/  LEA R27, R26, UR5, 0x3 ;  /* 0x000000051a1b7c11 */ /* 0x000fca000f8e18ff */
[----:B------:R-:W0:Y:S04]  /*3b60*/  LDS.64 R18, [R27] ;  /* 0x000000001b127984 */ /* 0x000e280000000a00 */
[----:B--2---:R-:W2:Y:S04]  /*3b70*/  LDG.E.64 R24, desc[UR8][R20.64] ;  /* 0x0000000814187981 */ /* 0x004ea8000c1e1b00 */
[----:B------:R-:W4:Y:S01]  /*3b80*/  LDG.E.64 R20, desc[UR8][R28.64] ;  /* 0x000000081c147981 */ /* 0x000f22000c1e1b00 */
[----:B---3--:R-:W-:-:S06]  /*3b90*/  IMAD.WIDE.U32 R22, R2, 0x8, R22 ;  /* 0x0000000802167825 */ /* 0x008fcc00078e0016 */
[----:B------:R-:W3:Y:S01]  /*3ba0*/  LDG.E.64 R22, desc[UR8][R22.64] ;  /* 0x0000000816167981 */ /* 0x000ee2000c1e1b00 */
[----:B--2---:R-:W-:-:S08]  /*3bb0*/  DMUL R24, R6, R24 ;  /* 0x0000001806187228 */ /* 0x004fd00000000000 */
[----:B0-----:R-:W-:Y:S02]  /*3bc0*/  DMUL R24, R24, R18 ;  /* 0x0000001218187228 */ /* 0x001fe40000000000 */
[----:B------:R-:W-:Y:S01]  /*3bd0*/  DADD R18, -R18, 1 ;  /* 0x3ff0000012127429 */ /* 0x000fe20000000100 */
[----:B----4-:R-:W-:-:S07]  /*3be0*/  IMAD.WIDE.U32 R20, R26, 0x8, R20 ;  /* 0x000000081a147825 */ /* 0x010fce00078e0014 */
[----:B------:R-:W-:Y:S01]  /*3bf0*/  DMUL R18, R24, R18 ;  /* 0x0000001218127228 */ /* 0x000fe20000000000 */
[----:B------:R-:W3:Y:S07]  /*3c00*/  LDG.E.64 R24, desc[UR8][R20.64] ;  /* 0x0000000814187981 */ /* 0x000eee000c1e1b00 */
[----:B---3--:R-:W-:-:S07]  /*3c10*/  DFMA R18, R18, R22, R24 ;  /* 0x000000161212722b */ /* 0x008fce0000000018 */
[----:B------:R0:W-:Y:S04]  /*3c20*/  STG.E.64 desc[UR8][R20.64], R18 ;  /* 0x0000001214007986 */ /* 0x0001e8000c101b08 */
[----:B------:R-:W2:Y:S01]  /*3c30*/  LDG.E R25, desc[UR8][R14.64+0x10] ;  /* 0x000010080e197981 */ /* 0x000ea2000c1e1900 */
[----:B------:R-:W-:-:S05]  /*3c40*/  VIADD R26, R26, 0x1 ;  /* 0x000000011a1a7836 */ /* 0x000fca0000000000 */
[----:B--2---:R-:W-:-:S13]  /*3c50*/  ISETP.GE.AND P0, PT, R26, R25, PT ;  /* 0x000000191a00720c */ /* 0x004fda0003f06270 */
[----:B0-----:R-:W-:Y:S05]  /*3c60*/  @!P0 BRA `(.L_x_42) ;  /* 0xfffffffc008c8947 */ /* 0x001fea000383ffff */
[----:B------:R-:W-:-:S07]  /*3c70*/  MOV R4, R25 ;  /* 0x0000001900047202 */ /* 0x000fce0000000f00 */
.L_x_39:
[----:B------:R-:W-:Y:S05]  /*3c80*/  BSYNC.RECONVERGENT B0 ;  /* 0x0000000000007941 */ /* 0x000fea0003800200 */
.L_x_38:
[----:B------:R-:W-:Y:S01]  /*3c90*/  ISETP.GE.U32.AND P0, PT, R2, R4, PT ;  /* 0x000000040200720c */ /* 0x000fe20003f06070 */
[----:B------:R-:W-:-:S12]  /*3ca0*/  BSSY.RECONVERGENT B0, `(.L_x_43) ;  /* 0x0000018000007945 */ /* 0x000fd80003800200 */
[----:B------:R-:W-:Y:S05]  /*3cb0*/  @P0 BRA `(.L_x_44) ;  /* 0x0000000000580947 */ /* 0x000fea0003800000 */
[----:B------:R-:W-:-:S13]  /*3cc0*/  ISETP.NE.AND P0, PT, RZ, UR4, PT ;  /* 0x00000004ff007c0c */ /* 0x000fda000bf05270 */
[----:B------:R-:W2:Y:S02]  /*3cd0*/  @!P0 LDG.E.64 R4, desc[UR8][R10.64] ;  /* 0x000000080a048981 */ /* 0x000ea4000c1e1b00 */
[----:B--2---:R-:W-:-:S05]  /*3ce0*/  @!P0 IMAD.WIDE.U32 R14, R2, 0x8, R4 ;  /* 0x00000008020e8825 */ /* 0x004fca00078e0004 */
[----:B------:R-:W-:Y:S04]  /*3cf0*/  @!P0 STG.E.64 desc[UR8][R14.64], RZ ;  /* 0x000000ff0e008986 */ /* 0x000fe8000c101b08 */
[----:B------:R-:W2:Y:S04]  /*3d00*/  LDG.E.64 R16, desc[UR8][R16.64] ;  /* 0x0000000810107981 */ /* 0x000ea8000c1e1b00 */
[----:B------:R-:W3:Y:S01]  /*3d10*/  LDG.E.64 R4, desc[UR8][R10.64] ;  /* 0x000000080a047981 */ /* 0x000ee2000c1e1b00 */
[----:B--2---:R-:W-:-:S06]  /*3d20*/  IMAD.WIDE.U32 R18, R2, 0x8, R16 ;  /* 0x0000000802127825 */ /* 0x004fcc00078e0010 */
[----:B------:R-:W2:Y:S01]  /*3d30*/  LDG.E.64 R18, desc[UR8][R18.64] ;  /* 0x0000000812127981 */ /* 0x000ea2000c1e1b00 */
[----:B---3--:R-:W-:-:S05]  /*3d40*/  IMAD.WIDE.U32 R4, R2, 0x8, R4 ;  /* 0x0000000802047825 */ /* 0x008fca00078e0004 */
[----:B------:R-:W3:Y:S01]  /*3d50*/  LDG.E.64 R6, desc[UR8][R4.64] ;  /* 0x0000000804067981 */ /* 0x000ee2000c1e1b00 */
[----:B------:R-:W-:Y:S02]  /*3d60*/  ULEA UR10, UR7, UR6, 0x18 ;  /* 0x00000006070a7291 */ /* 0x000fe4000f8ec0ff */
[----:B------:R-:W-:-:S04]  /*3d70*/  UIADD3 UR5, UPT, UPT, UR6, 0x78, URZ ;  /* 0x0000007806057890 */ /* 0x000fc8000fffe0ff */
[----:B------:R-:W-:-:S03]  /*3d80*/  ULEA UR5, UR7, UR5, 0x18 ;  /* 0x0000000507057291 */ /* 0x000fc6000f8ec0ff */
[----:B------:R-:W0:Y:S03]  /*3d90*/  LDS.64 R14, [UR10+0x108] ;  /* 0x0001080aff0e7984 */ /* 0x000e260008000a00 */
[----:B------:R-:W-:-:S06]  /*3da0*/  LEA R16, R2, UR5, 0x3 ;  /* 0x0000000502107c11 */ /* 0x000fcc000f8e18ff */
[----:B------:R-:W1:Y:S04]  /*3db0*/  LDS.64 R16, [R16] ;  /* 0x0000000010107984 */ /* 0x000e680000000a00 */
[----:B--2---:R-:W0:Y:S02]  /*3dc0*/  LDG.E.64 R20, desc[UR8][R18.64] ;  /* 0x0000000812147981 */ /* 0x004e24000c1e1b00 */
[----:B0-----:R-:W-:Y:S02]  /*3dd0*/  DMUL R14, R14, R20 ;  /* 0x000000140e0e7228 */ /* 0x001fe40000000000 */
[----:B-1----:R-:W-:-:S06]  /*3de0*/  DADD R20, -R16, 1 ;  /* 0x3ff0000010147429 */ /* 0x002fcc0000000100 */
[----:B------:R-:W-:-:S08]  /*3df0*/  DMUL R14, R14, R16 ;  /* 0x000000100e0e7228 */ /* 0x000fd00000000000 */
[----:B---3--:R-:W-:-:S07]  /*3e00*/  DFMA R6, R14, R20, R6 ;  /* 0x000000140e06722b */ /* 0x008fce0000000006 */
[----:B------:R0:W-:Y:S04]  /*3e10*/  STG.E.64 desc[UR8][R4.64], R6 ;  /* 0x0000000604007986 */ /* 0x0001e8000c101b08 */
.L_x_44:
[----:B------:R-:W-:Y:S05]  /*3e20*/  BSYNC.RECONVERGENT B0 ;  /* 0x0000000000007941 */ /* 0x000fea0003800200 */
.L_x_43:
[----:B------:R-:W-:Y:S04]  /*3e30*/  BSSY.RECONVERGENT B0, `(.L_x_45) ;  /* 0x000000c000007945 */ /* 0x000fe80003800200 */
[----:B------:R-:W-:Y:S05]  /*3e40*/  @P1 BRA `(.L_x_46) ;  /* 0x0000000000281947 */ /* 0x000fea0003800000 */
[----:B------:R-:W-:-:S09]  /*3e50*/  UISETP.NE.AND UP0, UPT, UR4, URZ, UPT ;  /* 0x000000ff0400728c */ /* 0x000fd2000bf05270 */
[----:B------:R-:W-:Y:S05]  /*3e60*/  BRA.U UP0, `(.L_x_47) ;  /* 0x0000000100087547 */ /* 0x000fea000b800000 */
[----:B0-----:R-:W2:Y:S04]  /*3e70*/  LDG.E.64 R4, desc[UR8][R8.64] ;  /* 0x0000000808047981 */ /* 0x001ea8000c1e1b00 */
[----:B--2---:R1:W-:Y:S02]  /*3e80*/  STG.E.64 desc[UR8][R4.64], RZ ;  /* 0x000000ff04007986 */ /* 0x0043e4000c101b08 */
.L_x_47:
[----:B01----:R-:W2:Y:S01]  /*3e90*/  LDG.E.64 R4, desc[UR8][R8.64] ;  /* 0x0000000808047981 */ /* 0x003ea2000c1e1b00 */
[----:B------:R-:W-:-:S09]  /*3ea0*/  ULEA UR5, UR7, UR6, 0x18 ;  /* 0x0000000607057291 */ /* 0x000fd2000f8ec0ff */
[----:B------:R-:W0:Y:S04]  /*3eb0*/  LDS.64 R14, [UR5+0x108] ;  /* 0x00010805ff0e7984 */ /* 0x000e280008000a00 */
[----:B--2---:R-:W0:Y:S02]  /*3ec0*/  LDG.E.64 R6, desc[UR8][R4.64] ;  /* 0x0000000804067981 */ /* 0x004e24000c1e1b00 */
[----:B0-----:R-:W-:-:S07]  /*3ed0*/  DADD R6, R14, R6 ;  /* 0x000000000e067229 */ /* 0x001fce0000000006 */
[----:B------:R1:W-:Y:S04]  /*3ee0*/  STG.E.64 desc[UR8][R4.64], R6 ;  /* 0x0000000604007986 */ /* 0x0003e8000c101b08 */
.L_x_46:
[----:B------:R-:W-:Y:S05]  /*3ef0*/  BSYNC.RECONVERGENT B0 ;  /* 0x0000000000007941 */ /* 0x000fea0003800200 */
.L_x_45:
[----:B------:R-:W-:Y:S01]  /*3f00*/  UIADD3 UR4, UPT, UPT, UR4, 0x1, URZ ;  /* 0x0000000104047890 */ /* 0x000fe2000fffe0ff */
[----:B------:R-:W-:-:S03]  /*3f10*/  VIADD R3, R3, 0x1 ;  /* 0x0000000103037836 */ /* 0x000fc60000000000 */
[----:B------:R-:W-:-:S09]  /*3f20*/  UISETP.NE.AND UP0, UPT, UR4, 0x40, UPT ;  /* 0x000000400400788c */ /* 0x000fd2000bf05270 */
[----:B------:R-:W-:Y:S05]  /*3f30*/  BRA.U UP0, `(.L_x_48) ;  /* 0xffffffc100687547 */ /* 0x000fea000b83ffff */
[----:B------:R-:W-:Y:S05]  /*3f40*/  EXIT ;  /* 0x000000000000794d */ /* 0x000fea0003800000 */
        .weak           $__internal_0_$__cuda_sm20_dblrcp_rn_slowpath_v3
        .type           $__internal_0_$__cuda_sm20_dblrcp_rn_slowpath_v3,@function
        .size           $__internal_0_$__cuda_sm20_dblrcp_rn_slowpath_v3,(.L_x_140 - $__internal_0_$__cuda_sm20_dblrcp_rn_slowpath_v3)
$__internal_0_$__cuda_sm20_dblrcp_rn_slowpath_v3:
[----:B------:R-:W-:Y:S01]  /*3f50*/  DSETP.GTU.AND P0, PT, |R4|, +INF , PT ;  /* 0x7ff000000400742a */ /* 0x000fe20003f0c200 */
[----:B------:R-:W-:-:S13]  /*3f60*/  BSSY.RECONVERGENT B2, `(.L_x_49) ;  /* 0x0000023000027945 */ /* 0x000fda0003800200 */
[----:B------:R-:W-:Y:S05]  /*3f70*/  @P0 BRA `(.L_x_50) ;  /* 0x00000000007c0947 */ /* 0x000fea0003800000 */
[----:B------:R-:W-:-:S04]  /*3f80*/  LOP3.LUT R17, R5, 0x7fffffff, RZ, 0xc0, !PT ;  /* 0x7fffffff05117812 */ /* 0x000fc800078ec0ff */
[----:B------:R-:W-:-:S04]  /*3f90*/  IADD3 R7, PT, PT, R17, -0x1, RZ ;  /* 0xffffffff11077810 */ /* 0x000fc80007ffe0ff */
[----:B------:R-:W-:-:S13]  /*3fa0*/  ISETP.GE.U32.AND P0, PT, R7, 0x7fefffff, PT ;  /* 0x7fefffff0700780c */ /* 0x000fda0003f06070 */
[----:B------:R-:W-:Y:S01]  /*3fb0*/  @P0 LOP3.LUT R15, R5, 0x7ff00000, RZ, 0x3c, !PT ;  /* 0x7ff00000050f0812 */ /* 0x000fe200078e3cff */
[----:B------:R-:W-:Y:S01]  /*3fc0*/  @P0 IMAD.MOV.U32 R14, RZ, RZ, RZ ;  /* 0x000000ffff0e0224 */ /* 0x000fe200078e00ff */
[----:B------:R-:W-:Y:S06]  /*3fd0*/  @P0 BRA `(.L_x_51) ;  /* 0x00000000006c0947 */ /* 0x000fec0003800000 */
[----:B------:R-:W-:-:S13]  /*3fe0*/  ISETP.GE.U32.AND P0, PT, R17, 0x1000001, PT ;  /* 0x010000011100780c */ /* 0x000fda0003f06070 */
[----:B------:R-:W-:Y:S05]  /*3ff0*/  @!P0 BRA `(.L_x_52) ;  /* 0x0000000000348947 */ /* 0x000fea0003800000 */
[----:B------:R-:W-:Y:S01]  /*4000*/  IADD3 R15, PT, PT, R5, -0x3fe00000, RZ ;  /* 0xc0200000050f7810 */ /* 0x000fe20007ffe0ff */
[----:B------:R-:W-:-:S03]  /*4010*/  IMAD.MOV.U32 R14, RZ, RZ, R4 ;  /* 0x000000ffff0e7224 */ /* 0x000fc600078e0004 */
[----:B------:R-:W0:Y:S03]  /*4020*/  MUFU.RCP64H R17, R15 ;  /* 0x0000000f00117308 */ /* 0x000e260000001800 */
[----:B0-----:R-:W-:-:S08]  /*4030*/  DFMA R18, -R14, R16, 1 ;  /* 0x3ff000000e12742b */ /* 0x001fd00000000110 */
[----:B------:R-:W-:-:S08]  /*4040*/  DFMA R18, R18, R18, R18 ;  /* 0x000000121212722b */ /* 0x000fd00000000012 */
[----:B------:R-:W-:-:S08]  /*4050*/  DFMA R18, R16, R18, R16 ;  /* 0x000000121012722b */ /* 0x000fd00000000010 */
[----:B------:R-:W-:-:S08]  /*4060*/  DFMA R16, -R14, R18, 1 ;  /* 0x3ff000000e10742b */ /* 0x000fd00000000112 */
[----:B------:R-:W-:-:S08]  /*4070*/  DFMA R16, R18, R16, R18 ;  /* 0x000000101210722b */ /* 0x000fd00000000012 */
[----:B------:R-:W-:-:S08]  /*4080*/  DMUL R16, R16, 2.2250738585072013831e-308 ;  /* 0x0010000010107828 */ /* 0x000fd00000000000 */
[----:B------:R-:W-:-:S08]  /*4090*/  DFMA R4, -R4, R16, 1 ;  /* 0x3ff000000404742b */ /* 0x000fd00000000110 */
[----:B------:R-:W-:-:S08]  /*40a0*/  DFMA R4, R4, R4, R4 ;  /* 0x000000040404722b */ /* 0x000fd00000000004 */
[----:B------:R-:W-:Y:S01]  /*40b0*/  DFMA R14, R16, R4, R16 ;  /* 0x00000004100e722b */ /* 0x000fe20000000010 */
[----:B------:R-:W-:Y:S10]  /*40c0*/  BRA `(.L_x_51) ;  /* 0x0000000000307947 */ /* 0x000ff40003800000 */
.L_x_52:
[----:B------:R-:W-:Y:S01]  /*40d0*/  DMUL R4, R4, 8.11296384146066816958e+31 ;  /* 0x4690000004047828 */ /* 0x000fe20000000000 */
[----:B------:R-:W-:-:S05]  /*40e0*/  MOV R14, R16 ;  /* 0x00000010000e7202 */ /* 0x000fca0000000f00 */
[----:B------:R-:W0:Y:S02]  /*40f0*/  MUFU.RCP64H R15, R5 ;  /* 0x00000005000f7308 */ /* 0x000e240000001800 */
[----:B0-----:R-:W-:-:S08]  /*4100*/  DFMA R16, -R4, R14, 1 ;  /* 0x3ff000000410742b */ /* 0x001fd0000000010e */
[----:B------:R-:W-:-:S08]  /*4110*/  DFMA R16, R16, R16, R16 ;  /* 0x000000101010722b */ /* 0x000fd00000000010 */
[----:B------:R-:W-:-:S08]  /*4120*/  DFMA R16, R14, R16, R14 ;  /* 0x000000100e10722b */ /* 0x000fd0000000000e */
[----:B------:R-:W-:-:S08]  /*4130*/  DFMA R14, -R4, R16, 1 ;  /* 0x3ff00000040e742b */ /* 0x000fd00000000110 */
[----:B------:R-:W-:-:S08]  /*4140*/  DFMA R14, R16, R14, R16 ;  /* 0x0000000e100e722b */ /* 0x000fd00000000010 */
[----:B------:R-:W-:Y:S01]  /*4150*/  DMUL R14, R14, 8.11296384146066816958e+31 ;  /* 0x469000000e0e7828 */ /* 0x000fe20000000000 */
[----:B------:R-:W-:Y:S10]  /*4160*/  BRA `(.L_x_51) ;  /* 0x0000000000087947 */ /* 0x000ff40003800000 */
.L_x_50:
[----:B------:R-:W-:Y:S01]  /*4170*/  LOP3.LUT R15, R5, 0x80000, RZ, 0xfc, !PT ;  /* 0x00080000050f7812 */ /* 0x000fe200078efcff */
[----:B------:R-:W-:-:S07]  /*4180*/  IMAD.MOV.U32 R14, RZ, RZ, R4 ;  /* 0x000000ffff0e7224 */ /* 0x000fce00078e0004 */
.L_x_51:
[----:B------:R-:W-:Y:S05]  /*4190*/  BSYNC.RECONVERGENT B2 ;  /* 0x0000000000027941 */ /* 0x000fea0003800200 */
.L_x_49:
[----:B------:R-:W-:Y:S01]  /*41a0*/  HFMA2 R7, -RZ, RZ, 0, 0 ;  /* 0x00000000ff077431 */ /* 0x000fe200000001ff */
[----:B------:R-:W-:Y:S01]  /*41b0*/  MOV R16, R14 ;  /* 0x0000000e00107202 */ /* 0x000fe20000000f00 */
[----:B------:R-:W-:Y:S02]  /*41c0*/  IMAD.MOV.U32 R17, RZ, RZ, R15 ;  /* 0x000000ffff117224 */ /* 0x000fe400078e000f */
[----:B------:R-:W-:Y:S05]  /*41d0*/  RET.REL.NODEC R6 `(_Z9calc_gradPPdPiP5LayerS3_PS0_S0_S4_S0_S_S1_S1_) ;  /* 0xffffffbc06887950 */ /* 0x000fea0003c3ffff */
.L_x_53:
[----:B------:R-:W-:-:S00]  /*41e0*/  BRA `(.L_x_53) ;  /* 0xfffffffc00fc7947 */ /* 0x000fc0000383ffff */
[----:B------:R-:W-:-:S00]  /*41f0*/  NOP ;  /* 0x0000000000007918 */ /* 0x000fc00000000000 */
        /* <DEDUP_REMOVED lines=8> */
.L_x_140:


//--------------------- .text._Z8sum_gradP5LayerS0_PPPdS2_S3_S2_ --------------------------
	.section	.text._Z8sum_gradP5LayerS0_PPPdS2_S3_S2_,"ax",@progbits
	.align	128
        .global         _Z8sum_gradP5LayerS0_PPPdS2_S3_S2_
        .type           _Z8sum_gradP5LayerS0_PPPdS2_S3_S2_,@function
        .size           _Z8sum_gradP5LayerS0_PPPdS2_S3_S2_,(.L_x_142 - _Z8sum_gradP5LayerS0_PPPdS2_S3_S2_)
        .other          _Z8sum_gradP5LayerS0_PPPdS2_S3_S2_,@"STO_CUDA_ENTRY STV_DEFAULT"
_Z8sum_gradP5LayerS0_PPPdS2_S3_S2_:
.text._Z8sum_gradP5LayerS0_PPPdS2_S3_S2_:
[----:B------:R-:W-:Y:S01]  /*0000*/  LDC R1, c[0x0][0x37c] ;  /* 0x0000df00ff017b82 */ /* 0x000fe20000000800 */
[----:B------:R-:W0:Y:S01]  /*0010*/  S2R R0, SR_TID.X ;  /* 0x0000000000007919 */ /* 0x000e220000002100 */
[----:B------:R-:W-:Y:S01]  /*0020*/  HFMA2 R9, -RZ, RZ, 0, 5.9604644775390625e-08 ;  /* 0x00000001ff097431 */ /* 0x000fe200000001ff */
[----:B------:R-:W1:Y:S01]  /*0030*/  LDCU.64 UR4, c[0x0][0x358] ;  /* 0x00006b00ff0477ac */ /* 0x000e620008000a00 */
[----:B------:R-:W2:Y:S05]  /*0040*/  S2R R8, SR_TID.Y ;  /* 0x0000000000087919 */ /* 0x000eaa0000002200 */
.L_x_57:
[----:B------:R-:W1:Y:S02]  /*0050*/  LDC.64 R2, c[0x0][0x380] ;  /* 0x0000e000ff027b82 */ /* 0x000e640000000a00 */
[----:B-1----:R-:W0:Y:S01]  /*0060*/  LDG.E R5, desc[UR4][R2.64+0x14] ;  /* 0x0000140402057981 */ /* 0x002e22000c1e1900 */
[----:B------:R-:W-:Y:S01]  /*0070*/  BSSY.RECONVERGENT B0, `(.L_x_54) ;  /* 0x000001b000007945 */ /* 0x000fe20003800200 */
[----:B0-----:R-:W-:-:S13]  /*0080*/  ISETP.GE.U32.AND P0, PT, R0, R5, PT ;  /* 0x000000050000720c */ /* 0x001fda0003f06070 */
[----:B------:R-:W-:Y:S05]  /*0090*/  @P0 BRA `(.L_x_55) ;  /* 0x0000000000600947 */ /* 0x000fea0003800000 */
[----:B------:R-:W3:Y:S02]  /*00a0*/  LDG.E R5, desc[UR4][R2.64+0x10] ;  /* 0x0000100402057981 */ /* 0x000ee4000c1e1900 */
[----:B---3--:R-:W-:-:S04]  /*00b0*/  ISETP.GE.AND P0, PT, R5, 0x1, PT ;  /* 0x000000010500780c */ /* 0x008fc80003f06270 */
[----:B--2---:R-:W-:-:S13]  /*00c0*/  ISETP.GE.U32.OR P0, PT, R8, R5, !P0 ;  /* 0x000000050800720c */ /* 0x004fda0004706470 */
[----:B------:R-:W-:Y:S05]  /*00d0*/  @P0 BRA `(.L_x_55) ;  /* 0x0000000000500947 */ /* 0x000fea0003800000 */
[----:B------:R-:W0:Y:S01]  /*00e0*/  LDC.64 R6, c[0x0][0x390] ;  /* 0x0000e400ff067b82 */ /* 0x000e220000000a00 */
[----:B------:R-:W-:-:S07]  /*00f0*/  HFMA2 R10, -RZ, RZ, 0, 0 ;  /* 0x00000000ff0a7431 */ /* 0x000fce00000001ff */
[----:B------:R-:W1:Y:S01]  /*0100*/  LDC.64 R4, c[0x0][0x390] ;  /* 0x0000e400ff047b82 */ /* 0x000e620000000a00 */
[----:B0-----:R-:W-:-:S07]  /*0110*/  IMAD.WIDE.U32 R6, R9, 0x8, R6 ;  /* 0x0000000809067825 */ /* 0x001fce00078e0006 */
.L_x_56:
[----:B------:R-:W2:Y:S04]  /*0120*/  LDG.E.64 R12, desc[UR4][R6.64] ;  /* 0x00000004060c7981 */ /* 0x000ea8000c1e1b00 */
[----:B-1----:R-:W3:Y:S01]  /*0130*/  LDG.E.64 R14, desc[UR4][R4.64] ;  /* 0x00000004040e7981 */ /* 0x002ee2000c1e1b00 */
[----:B--2---:R-:W-:-:S04]  /*0140*/  IMAD.WIDE.U32 R12, R0, 0x8, R12 ;  /* 0x00000008000c7825 */ /* 0x004fc800078e000c */
[----:B---3--:R-:W-:Y:S02]  /*0150*/  IMAD.WIDE.U32 R16, R0, 0x8, R14 ;  /* 0x0000000800107825 */ /* 0x008fe400078e000e */
[----:B------:R-:W2:Y:S04]  /*0160*/  LDG.E.64 R12, desc[UR4][R12.64] ;  /* 0x000000040c0c7981 */ /* 0x000ea8000c1e1b00 */
[----:B------:R-:W3:Y:S01]  /*0170*/  LDG.E.64 R16, desc[UR4][R16.64] ;  /* 0x0000000410107981 */ /* 0x000ee2000c1e1b00 */
[----:B--2---:R-:W-:-:S04]  /*0180*/  IMAD.WIDE.U32 R14, R10, 0x8, R12 ;  /* 0x000000080a0e7825 */ /* 0x004fc800078e000c */
[----:B---3--:R-:W-:Y:S02]  /*0190*/  IMAD.WIDE.U32 R18, R10, 0x8, R16 ;  /* 0x000000080a127825 */ /* 0x008fe400078e0010 */
[----:B------:R-:W2:Y:S04]  /*01a0*/  LDG.E.64 R14, desc[UR4][R14.64] ;  /* 0x000000040e0e7981 */ /* 0x000ea8000c1e1b00 */
[----:B------:R-:W2:Y:S02]  /*01b0*/  LDG.E.64 R20, desc[UR4][R18.64] ;  /* 0x0000000412147981 */ /* 0x000ea4000c1e1b00 */
[----:B--2---:R-:W-:-:S07]  /*01c0*/  DADD R20, R14, R20 ;  /* 0x000000000e147229 */ /* 0x004fce0000000014 */
[----:B------:R0:W-:Y:S04]  /*01d0*/  STG.E.64 desc[UR4][R18.64], R20 ;  /* 0x0000001412007986 */ /* 0x0001e8000c101b04 */
[----:B------:R-:W2:Y:S01]  /*01e0*/  LDG.E R11, desc[UR4][R2.64+0x10] ;  /* 0x00001004020b7981 */ /* 0x000ea2000c1e1900 */
[----:B------:R-:W-:-:S04]  /*01f0*/  IADD3 R10, PT, PT, R10, 0x1, RZ ;  /* 0x000000010a0a7810 */ /* 0x000fc80007ffe0ff */
[----:B--2---:R-:W-:-:S13]  /*0200*/  ISETP.GE.AND P0, PT, R10, R11, PT ;  /* 0x0000000b0a00720c */ /* 0x004fda0003f06270 */
[----:B0-----:R-:W-:Y:S05]  /*0210*/  @!P0 BRA `(.L_x_56) ;  /* 0xfffffffc00c08947 */ /* 0x001fea000383ffff */
.L_x_55:
[----:B------:R-:W-:Y:S05]  /*0220*/  BSYNC.RECONVERGENT B0 ;  /* 0x0000000000007941 */ /* 0x000fea0003800200 */
.L_x_54:
[----:B------:R-:W-:-:S04]  /*0230*/  IADD3 R9, PT, PT, R9, 0x1, RZ ;  /* 0x0000000109097810 */ /* 0x000fc80007ffe0ff */
[----:B------:R-:W-:-:S13]  /*0240*/  ISETP.NE.AND P0, PT, R9, 0x20, PT ;  /* 0x000000200900780c */ /* 0x000fda0003f05270 */
[----:B------:R-:W-:Y:S05]  /*0250*/  @P0 BRA `(.L_x_57) ;  /* 0xfffffffc007c0947 */ /* 0x000fea000383ffff */
[----:B------:R-:W3:Y:S01]  /*0260*/  LDG.E R13, desc[UR4][R2.64+0x10] ;  /* 0x00001004020d7981 */ /* 0x000ee2000c1e1900 */
[----:B------:R-:W-:Y:S01]  /*0270*/  BSSY.RECONVERGENT B0, `(.L_x_58) ;  /* 0x000000d000007945 */ /* 0x000fe20003800200 */
[----:B---3--:R-:W-:-:S13]  /*0280*/  ISETP.GE.U32.AND P0, PT, R0, R13, PT ;  /* 0x0000000d0000720c */ /* 0x008fda0003f06070 */
[----:B------:R-:W-:Y:S05]  /*0290*/  @P0 BRA `(.L_x_59) ;  /* 0x0000000000280947 */ /* 0x000fea0003800000 */
[----:B------:R-:W0:Y:S02]  /*02a0*/  LDC.64 R10, c[0x0][0x398] ;  /* 0x0000e600ff0a7b82 */ /* 0x000e240000000a00 */
[----:B0-----:R-:W3:Y:S04]  /*02b0*/  LDG.E.64 R4, desc[UR4][R10.64+0x8] ;  /* 0x000008040a047981 */ /* 0x001ee8000c1e1b00 */
[----:B------:R-:W4:Y:S01]  /*02c0*/  LDG.E.64 R6, desc[UR4][R10.64] ;  /* 0x000000040a067981 */ /* 0x000f22000c1e1b00 */
[----:B---3--:R-:W-:-:S04]  /*02d0*/  IMAD.WIDE.U32 R4, R0, 0x8, R4 ;  /* 0x0000000800047825 */ /* 0x008fc800078e0004 */
[----:B----4-:R-:W-:Y:S02]  /*02e0*/  IMAD.WIDE.U32 R6, R0, 0x8, R6 ;  /* 0x0000000800067825 */ /* 0x010fe400078e0006 */
[----:B------:R-:W3:Y:S04]  /*02f0*/  LDG.E.64 R4, desc[UR4][R4.64] ;  /* 0x0000000404047981 */ /* 0x000ee8000c1e1b00 */
[----:B--2---:R-:W3:Y:S02]  /*0300*/  LDG.E.64 R8, desc[UR4][R6.64] ;  /* 0x0000000406087981 */ /* 0x004ee4000c1e1b00 */
[----:B---3--:R-:W-:-:S07]  /*0310*/  DADD R8, R4, R8 ;  /* 0x0000000004087229 */ /* 0x008fce0000000008 */
[----:B------:R0:W-:Y:S04]  /*0320*/  STG.E.64 desc[UR4][R6.64], R8 ;  /* 0x0000000806007986 */ /* 0x0001e8000c101b04 */
[----:B------:R0:W5:Y:S02]  /*0330*/  LDG.E R13, desc[UR4][R2.64+0x10] ;  /* 0x00001004020d7981 */ /* 0x000164000c1e1900 */
.L_x_59:
[----:B------:R-:W-:Y:S05]  /*0340*/  BSYNC.RECONVERGENT B0 ;  /* 0x0000000000007941 */ /* 0x000fea0003800200 */
.L_x_58:
[----:B-----5:R-:W-:Y:S01]  /*0350*/  ISETP.GE.U32.AND P0, PT, R0, R13, PT ;  /* 0x0000000d0000720c */ /* 0x020fe20003f06070 */
[----:B------:R-:W-:Y:S04]  /*0360*/  BSSY.RECONVERGENT B1, `(.L_x_60) ;  /* 0x0000160000017945 */ /* 0x000fe80003800200 */
[----:B------:R-:W-:Y:S08]  /*0370*/  BSSY.RELIABLE B0, `(.L_x_61) ;  /* 0x0000154000007945 */ /* 0x000ff00003800100 */
[----:B------:R-:W-:Y:S05]  /*0380*/  @P0 BRA `(.L_x_62) ;  /* 0x0000000000580947 */ /* 0x000fea0003800000 */
[----:B------:R-:W1:Y:S02]  /*0390*/  LDC.64 R10, c[0x0][0x398] ;  /* 0x0000e600ff0a7b82 */ /* 0x000e640000000a00 */
[----:B-1----:R-:W3:Y:S04]  /*03a0*/  LDG.E.64 R4, desc[UR4][R10.64+0x10] ;  /* 0x000010040a047981 */ /* 0x002ee8000c1e1b00 */
[----:B0-----:R-:W4:Y:S01]  /*03b0*/  LDG.E.64 R6, desc[UR4][R10.64] ;  /* 0x000000040a067981 */ /* 0x001f22000c1e1b00 */
[----:B---3--:R-:W-:-:S04]  /*03c0*/  IMAD.WIDE.U32 R4, R0, 0x8, R4 ;  /* 0x0000000800047825 */ /* 0x008fc800078e0004 */
[----:B----4-:R-:W-:Y:S02]  /*03d0*/  IMAD.WIDE.U32 R6, R0, 0x8, R6 ;  /* 0x0000000800067825 */ /* 0x010fe400078e0006 */
[----:B------:R-:W3:Y:S04]  /*03e0*/  LDG.E.64 R4, desc[UR4][R4.64] ;  /* 0x0000000404047981 */ /* 0x000ee8000c1e1b00 */
[----:B--2---:R-:W3:Y:S02]  /*03f0*/  LDG.E.64 R8, desc[UR4][R6.64] ;  /* 0x0000000406087981 */ /* 0x004ee4000c1e1b00 */
[----:B---3--:R-:W-:-:S07]  /*0400*/  DADD R8, R4, R8 ;  /* 0x0000000004087229 */ /* 0x008fce0000000008 */
[----:B------:R0:W-:Y:S04]  /*0410*/  STG.E.64 desc[UR4][R6.64], R8 ;  /* 0x0000000806007986 */ /* 0x0001e8000c101b04 */
[----:B------:R-:W2:Y:S02]  /*0420*/  LDG.E R13, desc[UR4][R2.64+0x10] ;  /* 0x00001004020d7981 */ /* 0x000ea4000c1e1900 */
[----:B--2---:R-:W-:-:S13]  /*0430*/  ISETP.GE.U32.AND P0, PT, R0, R13, PT ;  /* 0x0000000d0000720c */ /* 0x004fda0003f06070 */
[----:B0-----:R-:W-:Y:S05]  /*0440*/  @P0 BRA `(.L_x_63) ;  /* 0x0000000000580947 */ /* 0x001fea0003800000 */
[----:B------:R-:W0:Y:S02]  /*0450*/  LDC.64 R10, c[0x0][0x398] ;  /* 0x0000e600ff0a7b82 */ /* 0x000e240000000a00 */
[----:B0-----:R-:W2:Y:S04]  /*0460*/  LDG.E.64 R4, desc[UR4][R10.64+0x18] ;  /* 0x000018040a047981 */ /* 0x001ea8000c1e1b00 */
[----:B------:R-:W3:Y:S01]  /*0470*/  LDG.E.64 R6, desc[UR4][R10.64] ;  /* 0x000000040a067981 */ /* 0x000ee2000c1e1b00 */
[----:B--2---:R-:W-:-:S04]  /*0480*/  IMAD.WIDE.U32 R4, R0, 0x8, R4 ;  /* 0x0000000800047825 */ /* 0x004fc800078e0004 */
[----:B---3--:R-:W-:Y:S02]  /*0490*/  IMAD.WIDE.U32 R6, R0, 0x8, R6 ;  /* 0x0000000800067825 */ /* 0x008fe400078e0006 */
[----:B------:R-:W2:Y:S04]  /*04a0*/  LDG.E.64 R4, desc[UR4][R4.64] ;  /* 0x0000000404047981 */ /* 0x000ea8000c1e1b00 */
[----:B------:R-:W2:Y:S02]  /*04b0*/  LDG.E.64 R8, desc[UR4][R6.64] ;  /* 0x0000000406087981 */ /* 0x000ea4000c1e1b00 */
[----:B--2---:R-:W-:-:S07]  /*04c0*/  DADD R8, R4, R8 ;  /* 0x0000000004087229 */ /* 0x004fce0000000008 */
[----:B------:R1:W-:Y:S04]  /*04d0*/  STG.E.64 desc[UR4][R6.64], R8 ;  /* 0x0000000806007986 */ /* 0x0003e8000c101b04 */
[----:B------:R1:W5:Y:S02]  /*04e0*/  LDG.E R13, desc[UR4][R2.64+0x10] ;  /* 0x00001004020d7981 */ /* 0x000364000c1e1900 */
.L_x_62:
[----:B-----5:R-:W-:-:S13]  /*04f0*/  ISETP.GE.U32.AND P0, PT, R0, R13, PT ;  /* 0x0000000d0000720c */ /* 0x020fda0003f06070 */
[----:B------:R-:W-:Y:S05]  /*0500*/  @P0 BRA `(.L_x_64) ;  /* 0x0000000000580947 */ /* 0x000fea0003800000 */
[----:B------:R-:W3:Y:S02]  /*0510*/  LDC.64 R10, c[0x0][0x398] ;  /* 0x0000e600ff0a7b82 */ /* 0x000ee40000000a00 */
[----:B---3--:R-:W3:Y:S04]  /*0520*/  LDG.E.64 R4, desc[UR4][R10.64+0x20] ;  /* 0x000020040a047981 */ /* 0x008ee8000c1e1b00 */
[----:B01----:R-:W4:Y:S01]  /*0530*/  LDG.E.64 R6, desc[UR4][R10.64] ;  /* 0x000000040a067981 */ /* 0x003f22000c1e1b00 */
[----:B---3--:R-:W-:-:S04]  /*0540*/  IMAD.WIDE.U32 R4, R0, 0x8, R4 ;  /* 0x0000000800047825 */ /* 0x008fc800078e0004 */
[----:B----4-:R-:W-:Y:S02]  /*0550*/  IMAD.WIDE.U32 R6, R0, 0x8, R6 ;  /* 0x0000000800067825 */ /* 0x010fe400078e0006 */
[----:B------:R-:W3:Y:S04]  /*0560*/  LDG.E.64 R4, desc[UR4][R4.64] ;  /* 0x0000000404047981 */ /* 0x000ee8000c1e1b00 */
[----:B--2---:R-:W3:Y:S02]  /*0570*/  LDG.E.64 R8, desc[UR4][R6.64] ;  /* 0x0000000406087981 */ /* 0x004ee4000c1e1b00 */
[----:B---3--:R-:W-:-:S07]  /*0580*/  DADD R8, R4, R8 ;  /* 0x0000000004087229 */ /* 0x008fce0000000008 */
[----:B------:R0:W-:Y:S04]  /*0590*/  STG.E.64 desc[UR4][R6.64], R8 ;  /* 0x0000000806007986 */ /* 0x0001e8000c101b04 */
[----:B------:R0:W5:Y:S02]  /*05a0*/  LDG.E R13, desc[UR4][R2.64+0x10] ;  /* 0x00001004020d7981 */ /* 0x000164000c1e1900 */
.L_x_63:
[----:B-----5:R-:W-:-:S13]  /*05b0*/  ISETP.GE.U32.AND P0, PT, R0, R13, PT ;  /* 0x0000000d0000720c */ /* 0x020fda0003f06070 */
[----:B------:R-:W-:Y:S05]  /*05c0*/  @P0 BRA `(.L_x_65) ;  /* 0x0000000000580947 */ /* 0x000fea0003800000 */
[----:B------:R-:W1:Y:S02]  /*05d0*/  LDC.64 R10, c[0x0][0x398] ;  /* 0x0000e600ff0a7b82 */ /* 0x000e640000000a00 */
[----:B-1----:R-:W2:Y:S04]  /*05e0*/  LDG.E.64 R4, desc[UR4][R10.64+0x28] ;  /* 0x000028040a047981 */ /* 0x002ea8000c1e1b00 */
[----:B0-----:R-:W3:Y:S01]  /*05f0*/  LDG.E.64 R6, desc[UR4][R10.64] ;  /* 0x000000040a067981 */ /* 0x001ee2000c1e1b00 */
[----:B--2---:R-:W-:-:S04]  /*0600*/  IMAD.WIDE.U32 R4, R0, 0x8, R4 ;  /* 0x0000000800047825 */ /* 0x004fc800078e0004 */
[----:B---3--:R-:W-:Y:S02]  /*0610*/  IMAD.WIDE.U32 R6, R0, 0x8, R6 ;  /* 0x0000000800067825 */ /* 0x008fe400078e0006 */
[----:B------:R-:W2:Y:S04]  /*0620*/  LDG.E.64 R4, desc[UR4][R4.64] ;  /* 0x0000000404047981 */ /* 0x000ea8000c1e1b00 */
[----:B------:R-:W2:Y:S02]  /*0630*/  LDG.E.64 R8, desc[UR4][R6.64] ;  /* 0x0000000406087981 */ /* 0x000ea4000c1e1b00 */
[----:B--2---:R-:W-:-:S07]  /*0640*/  DADD R8, R4, R8 ;  /* 0x0000000004087229 */ /* 0x004fce0000000008 */
[----:B------:R3:W-:Y:S04]  /*0650*/  STG.E.64 desc[UR4][R6.64], R8 ;  /* 0x0000000806007986 */ /* 0x0007e8000c101b04 */
[----:B------:R3:W5:Y:S02]  /*0660*/  LDG.E R13, desc[UR4][R2.64+0x10] ;  /* 0x00001004020d7981 */ /* 0x000764000c1e1900 */
.L_x_64:
[----:B-----5:R-:W-:-:S13]  /*0670*/  ISETP.GE.U32.AND P0, PT, R0, R13, PT ;  /* 0x0000000d0000720c */ /* 0x020fda0003f06070 */
[----:B------:R-:W-:Y:S05]  /*0680*/  @P0 BRA `(.L_x_66) ;  /* 0x0000000000580947 */ /* 0x000fea0003800000 */
[----:B------:R-:W4:Y:S02]  /*0690*/  LDC.64 R10, c[0x0][0x398] ;  /* 0x0000e600ff0a7b82 */ /* 0x000f240000000a00 */
[----:B----4-:R-:W4:Y:S04]  /*06a0*/  LDG.E.64 R4, desc[UR4][R10.64+0x30] ;  /* 0x000030040a047981 */ /* 0x010f28000c1e1b00 */
[----:B01-3--:R-:W3:Y:S01]  /*06b0*/  LDG.E.64 R6, desc[UR4][R10.64] ;  /* 0x000000040a067981 */ /* 0x00bee2000c1e1b00 */
[----:B----4-:R-:W-:-:S04]  /*06c0*/  IMAD.WIDE.U32 R4, R0, 0x8, R4 ;  /* 0x0000000800047825 */ /* 0x010fc800078e0004 */
[----:B---3--:R-:W-:Y:S02]  /*06d0*/  IMAD.WIDE.U32 R6, R0, 0x8, R6 ;  /* 0x0000000800067825 */ /* 0x008fe400078e0006 */
[----:B------:R-:W3:Y:S04]  /*06e0*/  LDG.E.64 R4, desc[UR4][R4.64] ;  /* 0x0000000404047981 */ /* 0x000ee8000c1e1b00 */
[----:B--2---:R-:W3:Y:S02]  /*06f0*/  LDG.E.64 R8, desc[UR4][R6.64] ;  /* 0x0000000406087981 */ /* 0x004ee4000c1e1b00 */
[----:B---3--:R-:W-:-:S07]  /*0700*/  DADD R8, R4, R8 ;  /* 0x0000000004087229 */ /* 0x008fce0000000008 */
[----:B------:R1:W-:Y:S04]  /*0710*/  STG.E.64 desc[UR4][R6.64], R8 ;  /* 0x0000000806007986 */ /* 0x0003e8000c101b04 */
[----:B------:R1:W5:Y:S02]  /*0720*/  LDG.E R13, desc[UR4][R2.64+0x10] ;  /* 0x00001004020d7981 */ /* 0x000364000c1e1900 */
.L_x_65:
[----:B-----5:R-:W-:-:S13]  /*0730*/  ISETP.GE.U32.AND P0, PT, R0, R13, PT ;  /* 0x0000000d0000720c */ /* 0x020fda0003f06070 */
[----:B------:R-:W-:Y:S05]  /*0740*/  @P0 BRA `(.L_x_67) ;  /* 0x0000000000580947 */ /* 0x000fea0003800000 */
[----:B------:R-:W2:Y:S02]  /*0750*/  LDC.64 R10, c[0x0][0x398] ;  /* 0x0000e600ff0a7b82 */ /* 0x000ea40000000a00 */
[----:B--2---:R-:W2:Y:S04]  /*0760*/  LDG.E.64 R4, desc[UR4][R10.64+0x38] ;  /* 0x000038040a047981 */ /* 0x004ea8000c1e1b00 */
[----:B01----:R-:W3:Y:S01]  /*0770*/  LDG.E.64 R6, desc[UR4][R10.64] ;  /* 0x000000040a067981 */ /* 0x003ee2000c1e1b00 */
[----:B--2---:R-:W-:-:S04]  /*0780*/  IMAD.WIDE.U32 R4, R0, 0x8, R4 ;  /* 0x0000000800047825 */ /* 0x004fc800078e0004 */
[----:B---3--:R-:W-:Y:S02]  /*0790*/  IMAD.WIDE.U32 R6, R0, 0x8, R6 ;  /* 0x0000000800067825 */ /* 0x008fe400078e0006 */
[----:B------:R-:W2:Y:S04]  /*07a0*/  LDG.E.64 R4, desc[UR4][R4.64] ;  /* 0x0000000404047981 */ /* 0x000ea8000c1e1b00 */
[----:B------:R-:W2:Y:S02]  /*07b0*/  LDG.E.64 R8, desc[UR4][R6.64] ;  /* 0x0000000406087981 */ /* 0x000ea4000c1e1b00 */
[----:B--2---:R-:W-:-:S07]  /*07c0*/  DADD R8, R4, R8 ;  /* 0x0000000004087229 */ /* 0x004fce0000000008 */
[----:B------:R4:W-:Y:S04]  /*07d0*/  STG.E.64 desc[UR4][R6.64], R8 ;  /* 0x0000000806007986 */ /* 0x0009e8000c101b04 */
[----:B------:R4:W5:Y:S02]  /*07e0*/  LDG.E R13, desc[UR4][R2.64+0x10] ;  /* 0x00001004020d7981 */ /* 0x000964000c1e1900 */
.L_x_66:
[----:B-----5:R-:W-:-:S13]  /*07f0*/  ISETP.GE.U32.AND P0, PT, R0, R13, PT ;  /* 0x0000000d0000720c */ /* 0x020fda0003f06070 */
[----:B------:R-:W-:Y:S05]  /*0800*/  @P0 BRA `(.L_x_68) ;  /* 0x0000000000580947 */ /* 0x000fea0003800000 */
[----:B------:R-:W0:Y:S02]  /*0810*/  LDC.64 R10, c[0x0][0x398] ;  /* 0x0000e600ff0a7b82 */ /* 0x000e240000000a00 */
[----:B0-----:R-:W2:Y:S04]  /*0820*/  LDG.E.64 R4, desc[UR4][R10.64+0x40] ;  /* 0x000040040a047981 */ /* 0x001ea8000c1e1b00 */
[----:B-1-34-:R-:W3:Y:S01]  /*0830*/  LDG.E.64 R6, desc[UR4][R10.64] ;  /* 0x000000040a067981 */ /* 0x01aee2000c1e1b00 */
[----:B--2---:R-:W-:-:S04]  /*0840*/  IMAD.WIDE.U32 R4, R0, 0x8, R4 ;  /* 0x0000000800047825 */ /* 0x004fc800078e0004 */
[----:B---3--:R-:W-:Y:S02]  /*0850*/  IMAD.WIDE.U32 R6, R0, 0x8, R6 ;  /* 0x0000000800067825 */ /* 0x008fe400078e0006 */
[----:B------:R-:W2:Y:S04]  /*0860*/  LDG.E.64 R4, desc[UR4][R4.64] ;  /* 0x0000000404047981 */ /* 0x000ea8000c1e1b00 */
[----:B------:R-:W2:Y:S02]  /*0870*/  LDG.E.64 R8, desc[UR4][R6.64] ;  /* 0x0000000406087981 */ /* 0x000ea4000c1e1b00 */
[----:B--2---:R-:W-:-:S07]  /*0880*/  DADD R8, R4, R8 ;  /* 0x0000000004087229 */ /* 0x004fce0000000008 */
[----:B------:R2:W-:Y:S04]  /*0890*/  STG.E.64 desc[UR4][R6.64], R8 ;  /* 0x0000000806007986 */ /* 0x0005e8000c101b04 */
[----:B------:R2:W5:Y:S02]  /*08a0*/  LDG.E R13, desc[UR4][R2.64+0x10] ;  /* 0x00001004020d7981 */ /* 0x000564000c1e1900 */
.L_x_67:
[----:B-----5:R-:W-:-:S13]  /*08b0*/  ISETP.GE.U32.AND P0, PT, R0, R13, PT ;  /* 0x0000000d0000720c */ /* 0x020fda0003f06070 */
[----:B------:R-:W-:Y:S05]  /*08c0*/  @P0 BRA `(.L_x_69) ;  /* 0x0000000000580947 */ /* 0x000fea0003800000 */
[----:B------:R-:W3:Y:S02]  /*08d0*/  LDC.64 R10, c[0x0][0x398] ;  /* 0x0000e600ff0a7b82 */ /* 0x000ee40000000a00 */
[----:B---3--:R-:W3:Y:S04]  /*08e0*/  LDG.E.64 R4, desc[UR4][R10.64+0x48] ;  /* 0x000048040a047981 */ /* 0x008ee8000c1e1b00 */
[----:B012---:R-:W2:Y:S01]  /*08f0*/  LDG.E.64 R6, desc[UR4][R10.64] ;  /* 0x000000040a067981 */ /* 0x007ea2000c1e1b00 */
[----:B---3--:R-:W-:-:S04]  /*0900*/  IMAD.WIDE.U32 R4, R0, 0x8, R4 ;  /* 0x0000000800047825 */ /* 0x008fc800078e0004 */
[----:B--2---:R-:W-:Y:S02]  /*0910*/  IMAD.WIDE.U32 R6, R0, 0x8, R6 ;  /* 0x0000000800067825 */ /* 0x004fe400078e0006 */
[----:B------:R-:W2:Y:S04]  /*0920*/  LDG.E.64 R4, desc[UR4][R4.64] ;  /* 0x0000000404047981 */ /* 0x000ea8000c1e1b00 */
[----:B------:R-:W2:Y:S02]  /*0930*/  LDG.E.64 R8, desc[UR4][R6.64] ;  /* 0x0000000406087981 */ /* 0x000ea4000c1e1b00 */
[----:B--2---:R-:W-:-:S07]  /*0940*/  DADD R8, R4, R8 ;  /* 0x0000000004087229 */ /* 0x004fce0000000008 */
[----:B------:R0:W-:Y:S04]  /*0950*/  STG.E.64 desc[UR4][R6.64], R8 ;  /* 0x0000000806007986 */ /* 0x0001e8000c101b04 */
[----:B------:R0:W5:Y:S02]  /*0960*/  LDG.E R13, desc[UR4][R2.64+0x10] ;  /* 0x00001004020d7981 */ /* 0x000164000c1e1900 */
.L_x_68:
        /* <DEDUP_REMOVED lines=12> */
.L_x_69:
[----:B-----5:R-:W-:-:S13]  /*0a30*/  ISETP.GE.U32.AND P0, PT, R0, R13, PT ;  /* 0x0000000d0000720c */ /* 0x020fda0003f06070 */
[----:B------:R-:W-:Y:S05]  /*0a40*/  @P0 BRA `(.L_x_71) ;  /* 0x0000000000580947 */ /* 0x000fea0003800000 */
[----:B------:R-:W4:Y:S02]  /*0a50*/  LDC.64 R10, c[0x0][0x398] ;  /* 0x0000e600ff0a7b82 */ /* 0x000f240000000a00 */
[----:B----4-:R-:W4:Y:S04]  /*0a60*/  LDG.E.64 R4, desc[UR4][R10.64+0x58] ;  /* 0x000058040a047981 */ /* 0x010f28000c1e1b00 */
[----:B0123--:R-:W2:Y:S01]  /*0a70*/  LDG.E.64 R6, desc[UR4][R10.64] ;  /* 0x000000040a067981 */ /* 0x00fea2000c1e1b00 */
[----:B----4-:R-:W-:-:S04]  /*0a80*/  IMAD.WIDE.U32 R4, R0, 0x8, R4 ;  /* 0x0000000800047825 */ /* 0x010fc800078e0004 */
[----:B--2---:R-:W-:Y:S02]  /*0a90*/  IMAD.WIDE.U32 R6, R0, 0x8, R6 ;  /* 0x0000000800067825 */ /* 0x004fe400078e0006 */
[----:B------:R-:W2:Y:S04]  /*0aa0*/  LDG.E.64 R4, desc[UR4][R4.64] ;  /* 0x0000000404047981 */ /* 0x000ea8000c1e1b00 */
[----:B------:R-:W2:Y:S02]  /*0ab0*/  LDG.E.64 R8, desc[UR4][R6.64] ;  /* 0x0000000406087981 */ /* 0x000ea4000c1e1b00 */
[----:B--2---:R-:W-:-:S07]  /*0ac0*/  DADD R8, R4, R8 ;  /* 0x0000000004087229 */ /* 0x004fce0000000008 */
[----:B------:R0:W-:Y:S04]  /*0ad0*/  STG.E.64 desc[UR4][R6.64], R8 ;  /* 0x0000000806007986 */ /* 0x0001e8000c101b04 */
[----:B------:R0:W5:Y:S02]  /*0ae0*/  LDG.E R13, desc[UR4][R2.64+0x10] ;  /* 0x00001004020d7981 */ /* 0x000164000c1e1900 */
.L_x_70:
        /* <DEDUP_REMOVED lines=12> */
.L_x_71:
[----:B-----5:R-:W-:-:S13]  /*0bb0*/  ISETP.GE.U32.AND P0, PT, R0, R13, PT ;  /* 0x0000000d0000720c */ /* 0x020fda0003f06070 */
[----:B------:R-:W-:Y:S05]  /*0bc0*/  @P0 BRA `(.L_x_73) ;  /* 0x0000000000580947 */ /* 0x000fea0003800000 */
[----:B------:R-:W0:Y:S02]  /*0bd0*/  LDC.64 R10, c[0x0][0x398] ;  /* 0x0000e600ff0a7b82 */ /* 0x000e240000000a00 */
[----:B0-----:R-:W2:Y:S04]  /*0be0*/  LDG.E.64 R4, desc[UR4][R10.64+0x68] ;  /* 0x000068040a047981 */ /* 0x001ea8000c1e1b00 */
[----:B-1234-:R-:W2:Y:S01]  /*0bf0*/  LDG.E.64 R6, desc[UR4][R10.64] ;  /* 0x000000040a067981 */ /* 0x01eea2000c1e1b00 */
[----:B------:R-:W-:-:S04]  /*0c00*/  IMAD.WIDE.U32 R4, R0, 0x8, R4 ;  /* 0x0000000800047825 */ /* 0x000fc800078e0004 */
[----:B--2---:R-:W-:Y:S02]  /*0c10*/  IMAD.WIDE.U32 R6, R0, 0x8, R6 ;  /* 0x0000000800067825 */ /* 0x004fe400078e0006 */
[----:B------:R-:W2:Y:S04]  /*0c20*/  LDG.E.64 R4, desc[UR4][R4.64] ;  /* 0x0000000404047981 */ /* 0x000ea8000c1e1b00 */
[----:B------:R-:W2:Y:S02]  /*0c30*/  LDG.E.64 R8, desc[UR4][R6.64] ;  /* 0x0000000406087981 */ /* 0x000ea4000c1e1b00 */
[----:B--2---:R-:W-:-:S07]  /*0c40*/  DADD R8, R4, R8 ;  /* 0x0000000004087229 */ /* 0x004fce0000000008 */
[----:B------:R0:W-:Y:S04]  /*0c50*/  STG.E.64 desc[UR4][R6.64], R8 ;  /* 0x0000000806007986 */ /* 0x0001e8000c101b04 */
[----:B------:R0:W5:Y:S02]  /*0c60*/  LDG.E R13, desc[UR4][R2.64+0x10] ;  /* 0x00001004020d7981 */ /* 0x000164000c1e1900 */
.L_x_72:
        /* <DEDUP_REMOVED lines=12> */
.L_x_73:
        /* <DEDUP_REMOVED lines=12> */
.L_x_74:
        /* <DEDUP_REMOVED lines=12> */
.L_x_75:
        /* <DEDUP_REMOVED lines=12> */
.L_x_76:
        /* <DEDUP_REMOVED lines=12> */
.L_x_77:
        /* <DEDUP_REMOVED lines=12> */
.L_x_78:
        /* <DEDUP_REMOVED lines=12> */
.L_x_79:
        /* <DEDUP_REMOVED lines=12> */
.L_x_80:
        /* <DEDUP_REMOVED lines=12> */
.L_x_81:
        /* <DEDUP_REMOVED lines=12> */
.L_x_82:
        /* <DEDUP_REMOVED lines=12> */
.L_x_83:
        /* <DEDUP_REMOVED lines=12> */
.L_x_84:
        /* <DEDUP_REMOVED lines=12> */
.L_x_85:
        /* <DEDUP_REMOVED lines=12> */
.L_x_86:
        /* <DEDUP_REMOVED lines=12> */
.L_x_87:
[----:B-----5:R-:W-:-:S13]  /*17b0*/  ISETP.GE.U32.AND P0, PT, R0, R13, PT ;  /* 0x0000000d0000720c */ /* 0x020fda0003f06070 */
[----:B------:R-:W-:Y:S05]  /*17c0*/  @P0 BREAK.RELIABLE B0 ;  /* 0x0000000000000942 */ /* 0x000fea0003800100 */
        /* <DEDUP_REMOVED lines=11> */
.L_x_88:
[----:B-----5:R-:W-:-:S13]  /*1880*/  ISETP.GE.U32.AND P0, PT, R0, R13, PT ;  /* 0x0000000d0000720c */ /* 0x020fda0003f06070 */
[----:B------:R-:W-:Y:S05]  /*1890*/  @P0 BREAK.RELIABLE B0 ;  /* 0x0000000000000942 */ /* 0x000fea0003800100 */
[----:B------:R-:W-:Y:S05]  /*18a0*/  @P0 BRA `(.L_x_89) ;  /* 0x00000000002c0947 */ /* 0x000fea0003800000 */
[----:B------:R-:W-:Y:S05]  /*18b0*/  BSYNC.RELIABLE B0 ;  /* 0x0000000000007941 */ /* 0x000fea0003800100 */
.L_x_61:
        /* <DEDUP_REMOVED lines=10> */
.L_x_89:
[----:B------:R-:W-:Y:S05]  /*1960*/  BSYNC.RECONVERGENT B1 ;  /* 0x0000000000017941 */ /* 0x000fea0003800200 */
.L_x_60:
[----:B------:R-:W-:Y:S05]  /*1970*/  WARPSYNC.ALL ;  /* 0x0000000000007948 */ /* 0x000fea0003800000 */
[----:B-----5:R-:W-:Y:S01]  /*1980*/  ISETP.GE.U32.AND P0, PT, R0, R13, PT ;  /* 0x0000000d0000720c */ /* 0x020fe20003f06070 */
[----:B------:R-:W-:-:S12]  /*1990*/  BSSY.RECONVERGENT B1, `(.L_x_90) ;  /* 0x000000b000017945 */ /* 0x000fd80003800200 */
[----:B------:R-:W-:Y:S05]  /*19a0*/  @P0 BRA `(.L_x_91) ;  /* 0x0000000000240947 */ /* 0x000fea0003800000 */
[----:B01234-:R-:W0:Y:S02]  /*19b0*/  LDC.64 R8, c[0x0][0x398] ;  /* 0x0000e600ff087b82 */ /* 0x01fe240000000a00 */
        /* <DEDUP_REMOVED lines=8> */
.L_x_91:
[----:B------:R-:W-:Y:S05]  /*1a40*/  BSYNC.RECONVERGENT B1 ;  /* 0x0000000000017941 */ /* 0x000fea0003800200 */
.L_x_90:
[----:B01234-:R-:W-:-:S07]  /*1a50*/  MOV R8, 0x1 ;  /* 0x0000000100087802 */ /* 0x01ffce0000000f00 */
.L_x_95:
[----:B------:R-:W0:Y:S02]  /*1a60*/  LDC.64 R2, c[0x0][0x388] ;  /* 0x0000e200ff027b82 */ /* 0x000e240000000a00 */
[----:B0-----:R-:W2:Y:S01]  /*1a70*/  LDG.E R5, desc[UR4][R2.64+0x14] ;  /* 0x0000140402057981 */ /* 0x001ea2000c1e1900 */
[----:B------:R-:W-:Y:S01]  /*1a80*/  BSSY.RECONVERGENT B1, `(.L_x_92) ;  /* 0x000001a000017945 */ /* 0x000fe20003800200 */
[----:B--2---:R-:W-:-:S13]  /*1a90*/  ISETP.GE.U32.AND P0, PT, R0, R5, PT ;  /* 0x000000050000720c */ /* 0x004fda0003f06070 */
[----:B------:R-:W-:Y:S05]  /*1aa0*/  @P0 BRA `(.L_x_93) ;  /* 0x00000000005c0947 */ /* 0x000fea0003800000 */
[----:B------:R-:W2:Y:S02]  /*1ab0*/  LDG.E R4, desc[UR4][R2.64+0x10] ;  /* 0x0000100402047981 */ /* 0x000ea4000c1e1900 */
[----:B--2---:R-:W-:-:S13]  /*1ac0*/  ISETP.GE.AND P0, PT, R4, 0x1, PT ;  /* 0x000000010400780c */ /* 0x004fda0003f06270 */
[----:B------:R-:W-:Y:S05]  /*1ad0*/  @!P0 BRA `(.L_x_93) ;  /* 0x0000000000508947 */ /* 0x000fea0003800000 */
[----:B------:R-:W0:Y:S01]  /*1ae0*/  LDC.64 R6, c[0x0][0x3a0] ;  /* 0x0000e800ff067b82 */ /* 0x000e220000000a00 */
[----:B------:R-:W-:-:S07]  /*1af0*/  HFMA2 R9, -RZ, RZ, 0, 0 ;  /* 0x00000000ff097431 */ /* 0x000fce00000001ff */
[----:B------:R-:W1:Y:S01]  /*1b00*/  LDC.64 R4, c[0x0][0x3a0] ;  /* 0x0000e800ff047b82 */ /* 0x000e620000000a00 */
[----:B0-----:R-:W-:-:S07]  /*1b10*/  IMAD.WIDE.U32 R6, R8, 0x8, R6 ;  /* 0x0000000808067825 */ /* 0x001fce00078e0006 */
.L_x_94:
        /* <DEDUP_REMOVED lines=16> */
.L_x_93:
[----:B------:R-:W-:Y:S05]  /*1c20*/  BSYNC.RECONVERGENT B1 ;  /* 0x0000000000017941 */ /* 0x000fea0003800200 */
.L_x_92:
[----:B------:R-:W-:-:S04]  /*1c30*/  IADD3 R8, PT, PT, R8, 0x1, RZ ;  /* 0x0000000108087810 */ /* 0x000fc80007ffe0ff */
[----:B------:R-:W-:-:S13]  /*1c40*/  ISETP.NE.AND P0, PT, R8, 0x20, PT ;  /* 0x000000200800780c */ /* 0x000fda0003f05270 */
[----:B------:R-:W-:Y:S05]  /*1c50*/  @P0 BRA `(.L_x_95) ;  /* 0xfffffffc00800947 */ /* 0x000fea000383ffff */
[----:B------:R-:W2:Y:S01]  /*1c60*/  LDG.E R13, desc[UR4][R2.64+0x10] ;  /* 0x00001004020d7981 */ /* 0x000ea2000c1e1900 */
[----:B------:R-:W-:Y:S01]  /*1c70*/  BSSY.RECONVERGENT B1, `(.L_x_96) ;  /* 0x000000d000017945 */ /* 0x000fe20003800200 */
[----:B--2---:R-:W-:-:S13]  /*1c80*/  ISETP.GE.U32.AND P0, PT, R0, R13, PT ;  /* 0x0000000d0000720c */ /* 0x004fda0003f06070 */
[----:B------:R-:W-:Y:S05]  /*1c90*/  @P0 BRA `(.L_x_97) ;  /* 0x0000000000280947 */ /* 0x000fea0003800000 */
        /* <DEDUP_REMOVED lines=10> */
.L_x_97:
[----:B------:R-:W-:Y:S05]  /*1d40*/  BSYNC.RECONVERGENT B1 ;  /* 0x0000000000017941 */ /* 0x000fea0003800200 */
.L_x_96:
[----:B-----5:R-:W-:Y:S01]  /*1d50*/  ISETP.GE.U32.AND P0, PT, R0, R13, PT ;  /* 0x0000000d0000720c */ /* 0x020fe20003f06070 */
[----:B------:R-:W-:Y:S04]  /*1d60*/  BSSY.RECONVERGENT B1, `(.L_x_98) ;  /* 0x0000160000017945 */ /* 0x000fe80003800200 */
[----:B------:R-:W-:Y:S08]  /*1d70*/  BSSY.RELIABLE B2, `(.L_x_99) ;  /* 0x0000154000027945 */ /* 0x000ff00003800100 */
        /* <DEDUP_REMOVED lines=23> */
.L_x_100:
        /* <DEDUP_REMOVED lines=12> */
.L_x_101:
        /* <DEDUP_REMOVED lines=12> */
.L_x_102:
        /* <DEDUP_REMOVED lines=12> */
.L_x_103:
        /* <DEDUP_REMOVED lines=12> */
.L_x_104:
        /* <DEDUP_REMOVED lines=12> */
.L_x_105:
        /* <DEDUP_REMOVED lines=12> */
.L_x_106:
        /* <DEDUP_REMOVED lines=12> */
.L_x_107:
        /* <DEDUP_REMOVED lines=12> */
.L_x_108:
        /* <DEDUP_REMOVED lines=12> */
.L_x_109:
        /* <DEDUP_REMOVED lines=12> */
.L_x_110:
        /* <DEDUP_REMOVED lines=12> */
.L_x_111:
        /* <DEDUP_REMOVED lines=12> */
.L_x_112:
        /* <DEDUP_REMOVED lines=12> */
.L_x_113:
        /* <DEDUP_REMOVED lines=12> */
.L_x_114:
        /* <DEDUP_REMOVED lines=12> */
.L_x_115:
        /* <DEDUP_REMOVED lines=12> */
.L_x_116:
        /* <DEDUP_REMOVED lines=12> */
.L_x_117:
        /* <DEDUP_REMOVED lines=12> */
.L_x_118:
        /* <DEDUP_REMOVED lines=12> */
.L_x_119:
        /* <DEDUP_REMOVED lines=12> */
.L_x_120:
        /* <DEDUP_REMOVED lines=12> */
.L_x_121:
        /* <DEDUP_REMOVED lines=12> */
.L_x_122:
        /* <DEDUP_REMOVED lines=12> */
.L_x_123:
        /* <DEDUP_REMOVED lines=12> */
.L_x_124:
        /* <DEDUP_REMOVED lines=12> */
.L_x_125:
        /* <DEDUP_REMOVED lines=13> */
.L_x_126:
[----:B-----5:R-:W-:-:S13]  /*3280*/  ISETP.GE.U32.AND P0, PT, R0, R13, PT ;  /* 0x0000000d0000720c */ /* 0x020fda0003f06070 */
[----:B------:R-:W-:Y:S05]  /*3290*/  @P0 BREAK.RELIABLE B2 ;  /* 0x0000000000020942 */ /* 0x000fea0003800100 */
[----:B------:R-:W-:Y:S05]  /*32a0*/  @P0 BRA `(.L_x_127) ;  /* 0x00000000002c0947 */ /* 0x000fea0003800000 */
[----:B------:R-:W-:Y:S05]  /*32b0*/  BSYNC.RELIABLE B2 ;  /* 0x0000000000027941 */ /* 0x000fea0003800100 */
.L_x_99:
        /* <DEDUP_REMOVED lines=10> */
.L_x_127:
[----:B------:R-:W-:Y:S05]  /*3360*/  BSYNC.RECONVERGENT B1 ;  /* 0x0000000000017941 */ /* 0x000fea0003800200 */
.L_x_98:
[----:B------:R-:W-:Y:S05]  /*3370*/  WARPSYNC.ALL ;  /* 0x0000000000007948 */ /* 0x000fea0003800000 */
[----:B-----5:R-:W-:-:S13]  /*3380*/  ISETP.GE.U32.AND P0, PT, R0, R13, PT ;  /* 0x0000000d0000720c */ /* 0x020fda0003f06070 */
[----:B------:R-:W-:Y:S05]  /*3390*/  @P0 EXIT ;  /* 0x000000000000094d */ /* 0x000fea0003800000 */
        /* <DEDUP_REMOVED lines=8> */
[----:B------:R-:W-:Y:S01]  /*3420*/  STG.E.64 desc[UR4][R4.64], R6 ;  /* 0x0000000604007986 */ /* 0x000fe2000c101b04 */
[----:B------:R-:W-:Y:S05]  /*3430*/  EXIT ;  /* 0x000000000000794d */ /* 0x000fea0003800000 */
.L_x_128:
        /* <DEDUP_REMOVED lines=12> */
.L_x_142:


//--------------------- .text._Z12update_paramP5LayerS0_PPPdS2_S3_S2_ --------------------------
	.section	.text._Z12update_paramP5LayerS0_PPPdS2_S3_S2_,"ax",@progbits
	.align	128
        .global         _Z12update_paramP5LayerS0_PPPdS2_S3_S2_
        .type           _Z12update_paramP5LayerS0_PPPdS2_S3_S2_,@function
        .size           _Z12update_paramP5LayerS0_PPPdS2_S3_S2_,(.L_x_143 - _Z12update_paramP5LayerS0_PPPdS2_S3_S2_)
        .other          _Z12update_paramP5LayerS0_PPPdS2_S3_S2_,@"STO_CUDA_ENTRY STV_DEFAULT"
_Z12update_paramP5LayerS0_PPPdS2_S3_S2_:
.text._Z12update_paramP5LayerS0_PPPdS2_S3_S2_:
[----:B------:R-:W-:Y:S08]  /*0000*/  LDC R1, c[0x0][0x37c] ;  /* 0x0000df00ff017b82 */ /* 0x000ff00000000800 */
[----:B------:R-:W0:Y:S01]  /*0010*/  LDC.64 R2, c[0x0][0x380] ;  /* 0x0000e000ff027b82 */ /* 0x000e220000000a00 */
[----:B------:R-:W0:Y:S02]  /*0020*/  LDCU.64 UR4, c[0x0][0x358] ;  /* 0x00006b00ff0477ac */ /* 0x000e240008000a00 */
[----:B0-----:R-:W2:Y:S01]  /*0030*/  LDG.E R5, desc[UR4][R2.64+0x14] ;  /* 0x0000140402057981 */ /* 0x001ea2000c1e1900 */
[----:B------:R-:W-:Y:S01]  /*0040*/  BSSY.RECONVERGENT B0, `(.L_x_129) ;  /* 0x000001e000007945 */ /* 0x000fe20003800200 */
[----:B------:R-:W2:Y:S02]  /*0050*/  S2R R0, SR_TID.X ;  /* 0x0000000000007919 */ /* 0x000ea40000002100 */
[----:B--2---:R-:W-:-:S13]  /*0060*/  ISETP.GE.U32.AND P0, PT, R0, R5, PT ;  /* 0x000000050000720c */ /* 0x004fda0003f06070 */
[----:B------:R-:W-:Y:S05]  /*0070*/  @!P0 BRA `(.L_x_130) ;  /* 0x0000000000088947 */ /* 0x000fea0003800000 */
[----:B------:R0:W5:Y:S01]  /*0080*/  LDG.E R7, desc[UR4][R2.64+0x10] ;  /* 0x0000100402077981 */ /* 0x000162000c1e1900 */
[----:B------:R-:W-:Y:S05]  /*0090*/  BRA `(.L_x_131) ;  /* 0x0000000000607947 */ /* 0x000fea0003800000 */
.L_x_130:
[----:B------:R-:W2:Y:S02]  /*00a0*/  LDG.E R7, desc[UR4][R2.64+0x10] ;  /* 0x0000100402077981 */ /* 0x000ea4000c1e1900 */
[----:B--2---:R-:W-:-:S13]  /*00b0*/  ISETP.GE.AND P0, PT, R7, 0x1, PT ;  /* 0x000000010700780c */ /* 0x004fda0003f06270 */
[----:B------:R-:W-:Y:S05]  /*00c0*/  @!P0 BRA `(.L_x_131) ;  /* 0x0000000000548947 */ /* 0x000fea0003800000 */
[----:B------:R-:W0:Y:S01]  /*00d0*/  LDC.64 R4, c[0x0][0x390] ;  /* 0x0000e400ff047b82 */ /* 0x000e220000000a00 */
[----:B------:R-:W-:-:S07]  /*00e0*/  HFMA2 R6, -RZ, RZ, 0, 0 ;  /* 0x00000000ff067431 */ /* 0x000fce00000001ff */
.L_x_132:
[----:B0-----:R-:W2:Y:S04]  /*00f0*/  LDG.E.64 R8, desc[UR4][R4.64] ;  /* 0x0000000404087981 */ /* 0x001ea8000c1e1b00 */
[----:B------:R-:W3:Y:S01]  /*0100*/  LDG.E.64 R10, desc[UR4][R2.64] ;  /* 0x00000004020a7981 */ /* 0x000ee2000c1e1b00 */
[----:B--2---:R-:W-:-:S06]  /*0110*/  IMAD.WIDE.U32 R8, R0, 0x8, R8 ;  /* 0x0000000800087825 */ /* 0x004fcc00078e0008 */
[----:B------:R-:W2:Y:S01]  /*0120*/  LDG.E.64 R8, desc[UR4][R8.64] ;  /* 0x0000000408087981 */ /* 0x000ea2000c1e1b00 */
[----:B---3--:R-:W-:-:S06]  /*0130*/  IMAD.WIDE.U32 R14, R0, 0x8, R10 ;  /* 0x00000008000e7825 */ /* 0x008fcc00078e000a */
[----:B------:R-:W3:Y:S01]  /*0140*/  LDG.E.64 R14, desc[UR4][R14.64] ;  /* 0x000000040e0e7981 */ /* 0x000ee2000c1e1b00 */
[----:B--2---:R-:W-:-:S06]  /*0150*/  IMAD.WIDE.U32 R10, R6, 0x8, R8 ;  /* 0x00000008060a7825 */ /* 0x004fcc00078e0008 */
[----:B------:R-:W2:Y:S01]  /*0160*/  LDG.E.64 R10, desc[UR4][R10.64] ;  /* 0x000000040a0a7981 */ /* 0x000ea2000c1e1b00 */
[----:B---3--:R-:W-:-:S05]  /*0170*/  IMAD.WIDE.U32 R16, R6, 0x8, R14 ;  /* 0x0000000806107825 */ /* 0x008fca00078e000e */
[----:B------:R-:W3:Y:S01]  /*0180*/  LDG.E.64 R18, desc[UR4][R16.64] ;  /* 0x0000000410127981 */ /* 0x000ee2000c1e1b00 */
[----:B------:R-:W-:Y:S01]  /*0190*/  UMOV UR6, 0x9999999a ;  /* 0x9999999a00067882 */ /* 0x000fe20000000000 */
[----:B------:R-:W-:Y:S01]  /*01a0*/  UMOV UR7, 0x3fb99999 ;  /* 0x3fb9999900077882 */ /* 0x000fe20000000000 */
[----:B--2---:R-:W-:-:S08]  /*01b0*/  DMUL R12, R10, -0.00048828125 ;  /* 0xbf4000000a0c7828 */ /* 0x004fd00000000000 */
[----:B---3--:R-:W-:-:S07]  /*01c0*/  DFMA R12, R12, UR6, R18 ;  /* 0x000000060c0c7c2b */ /* 0x008fce0008000012 */
[----:B------:R1:W-:Y:S04]  /*01d0*/  STG.E.64 desc[UR4][R16.64], R12 ;  /* 0x0000000c10007986 */ /* 0x0003e8000c101b04 */
[----:B------:R-:W2:Y:S01]  /*01e0*/  LDG.E R7, desc[UR4][R2.64+0x10] ;  /* 0x0000100402077981 */ /* 0x000ea2000c1e1900 */
[----:B------:R-:W-:-:S04]  /*01f0*/  IADD3 R6, PT, PT, R6, 0x1, RZ ;  /* 0x0000000106067810 */ /* 0x000fc80007ffe0ff */
[----:B--2---:R-:W-:-:S13]  /*0200*/  ISETP.GE.AND P0, PT, R6, R7, PT ;  /* 0x000000070600720c */ /* 0x004fda0003f06270 */
[----:B-1----:R-:W-:Y:S05]  /*0210*/  @!P0 BRA `(.L_x_132) ;  /* 0xfffffffc00b48947 */ /* 0x002fea000383ffff */
.L_x_131:
[----:B------:R-:W-:Y:S05]  /*0220*/  BSYNC.RECONVERGENT B0 ;  /* 0x0000000000007941 */ /* 0x000fea0003800200 */
.L_x_129:
[----:B------:R-:W1:Y:S01]  /*0230*/  LDC.64 R4, c[0x0][0x388] ;  /* 0x0000e200ff047b82 */ /* 0x000e620000000a00 */
[----:B-----5:R-:W-:Y:S01]  /*0240*/  ISETP.GE.U32.AND P0, PT, R0, R7, PT ;  /* 0x000000070000720c */ /* 0x020fe20003f06070 */
[----:B------:R-:W-:-:S12]  /*0250*/  BSSY.RECONVERGENT B0, `(.L_x_133) ;  /* 0x000000e000007945 */ /* 0x000fd80003800200 */
[----:B------:R-:W-:Y:S05]  /*0260*/  @P0 BRA `(.L_x_134) ;  /* 0x0000000000300947 */ /* 0x000fea0003800000 */
[----:B------:R-:W2:Y:S01]  /*0270*/  LDC.64 R6, c[0x0][0x398] ;  /* 0x0000e600ff067b82 */ /* 0x000ea20000000a00 */
[----:B0-----:R-:W3:Y:S04]  /*0280*/  LDG.E.64 R2, desc[UR4][R2.64+0x8] ;  /* 0x0000080402027981 */ /* 0x001ee8000c1e1b00 */
[----:B--2---:R-:W2:Y:S01]  /*0290*/  LDG.E.64 R6, desc[UR4][R6.64] ;  /* 0x0000000406067981 */ /* 0x004ea2000c1e1b00 */
[----:B---3--:R-:W-:-:S05]  /*02a0*/  IMAD.WIDE.U32 R12, R0, 0x8, R2 ;  /* 0x00000008000c7825 */ /* 0x008fca00078e0002 */
[----:B------:R-:W3:Y:S01]  /*02b0*/  LDG.E.64 R14, desc[UR4][R12.64] ;  /* 0x000000040c0e7981 */ /* 0x000ee2000c1e1b00 */
[----:B--2---:R-:W-:-:S06]  /*02c0*/  IMAD.WIDE.U32 R8, R0, 0x8, R6 ;  /* 0x0000000800087825 */ /* 0x004fcc00078e0006 */
[----:B------:R-:W2:Y:S01]  /*02d0*/  LDG.E.64 R8, desc[UR4][R8.64] ;  /* 0x0000000408087981 */ /* 0x000ea2000c1e1b00 */
[----:B------:R-:W-:Y:S01]  /*02e0*/  UMOV UR6, 0x9999999a ;  /* 0x9999999a00067882 */ /* 0x000fe20000000000 */
[----:B------:R-:W-:Y:S01]  /*02f0*/  UMOV UR7, 0x3fb99999 ;  /* 0x3fb9999900077882 */ /* 0x000fe20000000000 */
[----:B--2---:R-:W-:-:S08]  /*0300*/  DMUL R10, R8, -0.00048828125 ;  /* 0xbf400000080a7828 */ /* 0x004fd00000000000 */
[----:B---3--:R-:W-:-:S07]  /*0310*/  DFMA R10, R10, UR6, R14 ;  /* 0x000000060a0a7c2b */ /* 0x008fce000800000e */
[----:B------:R2:W-:Y:S04]  /*0320*/  STG.E.64 desc[UR4][R12.64], R10 ;  /* 0x0000000a0c007986 */ /* 0x0005e8000c101b04 */
.L_x_134:
[----:B------:R-:W-:Y:S05]  /*0330*/  BSYNC.RECONVERGENT B0 ;  /* 0x0000000000007941 */ /* 0x000fea0003800200 */
.L_x_133:
[----:B01----:R-:W3:Y:S01]  /*0340*/  LDG.E R3, desc[UR4][R4.64+0x14] ;  /* 0x0000140404037981 */ /* 0x003ee2000c1e1900 */
[----:B------:R-:W-:Y:S01]  /*0350*/  BSSY.RECONVERGENT B0, `(.L_x_135) ;  /* 0x000001e000007945 */ /* 0x000fe20003800200 */
[----:B---3--:R-:W-:-:S13]  /*0360*/  ISETP.GE.U32.AND P0, PT, R0, R3, PT ;  /* 0x000000030000720c */ /* 0x008fda0003f06070 */
[----:B------:R-:W-:Y:S05]  /*0370*/  @!P0 BRA `(.L_x_136) ;  /* 0x0000000000088947 */ /* 0x000fea0003800000 */
[----:B------:R0:W5:Y:S01]  /*0380*/  LDG.E R3, desc[UR4][R4.64+0x10] ;  /* 0x0000100404037981 */ /* 0x000162000c1e1900 */
[----:B------:R-:W-:Y:S05]  /*0390*/  BRA `(.L_x_137) ;  /* 0x0000000000647947 */ /* 0x000fea0003800000 */
.L_x_136:
[----:B------:R-:W3:Y:S02]  /*03a0*/  LDG.E R3, desc[UR4][R4.64+0x10] ;  /* 0x0000100404037981 */ /* 0x000ee4000c1e1900 */
[----:B---3--:R-:W-:-:S13]  /*03b0*/  ISETP.GE.AND P0, PT, R3, 0x1, PT ;  /* 0x000000010300780c */ /* 0x008fda0003f06270 */
[----:B------:R-:W-:Y:S05]  /*03c0*/  @!P0 BRA `(.L_x_137) ;  /* 0x0000000000588947 */ /* 0x000fea0003800000 */
[----:B------:R-:W0:Y:S01]  /*03d0*/  LDC.64 R2, c[0x0][0x3a0] ;  /* 0x0000e800ff027b82 */ /* 0x000e220000000a00 */
[----:B------:R-:W-:-:S07]  /*03e0*/  HFMA2 R6, -RZ, RZ, 0, 0 ;  /* 0x00000000ff067431 */ /* 0x000fce00000001ff */
.L_x_138:
[----:B0-----:R-:W3:Y:S04]  /*03f0*/  LDG.E.64 R8, desc[UR4][R2.64] ;  /* 0x0000000402087981 */ /* 0x001ee8000c1e1b00 */
[----:B--2---:R-:W2:Y:S01]  /*0400*/  LDG.E.64 R10, desc[UR4][R4.64] ;  /* 0x00000004040a7981 */ /* 0x004ea2000c1e1b00 */
[----:B---3--:R-:W-:-:S06]  /*0410*/  IMAD.WIDE.U32 R8, R0, 0x8, R8 ;  /* 0x0000000800087825 */ /* 0x008fcc00078e0008 */
[----:B------:R-:W3:Y:S01]  /*0420*/  LDG.E.64 R8, desc[UR4][R8.64] ;  /* 0x0000000408087981 */ /* 0x000ee2000c1e1b00 */
[----:B--2---:R-:W-:-:S06]  /*0430*/  IMAD.WIDE.U32 R14, R0, 0x8, R10 ;  /* 0x00000008000e7825 */ /* 0x004fcc00078e000a */
[----:B------:R-:W2:Y:S01]  /*0440*/  LDG.E.64 R14, desc[UR4][R14.64] ;  /* 0x000000040e0e7981 */ /* 0x000ea2000c1e1b00 */
[----:B---3--:R-:W-:-:S06]  /*0450*/  IMAD.WIDE.U32 R10, R6, 0x8, R8 ;  /* 0x00000008060a7825 */ /* 0x008fcc00078e0008 */
[----:B------:R-:W3:Y:S01]  /*0460*/  LDG.E.64 R10, desc[UR4][R10.64] ;  /* 0x000000040a0a7981 */ /* 0x000ee2000c1e1b00 */
[----:B--2---:R-:W-:-:S05]  /*0470*/  IMAD.WIDE.U32 R16, R6, 0x8, R14 ;  /* 0x0000000806107825 */ /* 0x004fca00078e000e */
[----:B------:R-:W2:Y:S01]  /*0480*/  LDG.E.64 R18, desc[UR4][R16.64] ;  /* 0x0000000410127981 */ /* 0x000ea2000c1e1b00 */
[----:B------:R-:W-:Y:S01]  /*0490*/  UMOV UR6, 0x9999999a ;  /* 0x9999999a00067882 */ /* 0x000fe20000000000 */
[----:B------:R-:W-:Y:S01]  /*04a0*/  UMOV UR7, 0x3fb99999 ;  /* 0x3fb9999900077882 */ /* 0x000fe20000000000 */
[----:B---3--:R-:W-:-:S08]  /*04b0*/  DMUL R12, R10, -0.00048828125 ;  /* 0xbf4000000a0c7828 */ /* 0x008fd00000000000 */
[----:B--2---:R-:W-:-:S07]  /*04c0*/  DFMA R12, R12, UR6, R18 ;  /* 0x000000060c0c7c2b */ /* 0x004fce0008000012 */
[----:B------:R1:W-:Y:S04]  /*04d0*/  STG.E.64 desc[UR4][R16.64], R12 ;  /* 0x0000000c10007986 */ /* 0x0003e8000c101b04 */
[----:B------:R-:W2:Y:S01]  /*04e0*/  LDG.E R7, desc[UR4][R4.64+0x10] ;  /* 0x0000100404077981 */ /* 0x000ea2000c1e1900 */
[----:B------:R-:W-:-:S04]  /*04f0*/  IADD3 R6, PT, PT, R6, 0x1, RZ ;  /* 0x0000000106067810 */ /* 0x000fc80007ffe0ff */
[----:B--2---:R-:W-:-:S13]  /*0500*/  ISETP.GE.AND P0, PT, R6, R7, PT ;  /* 0x000000070600720c */ /* 0x004fda0003f06270 */
[----:B-1----:R-:W-:Y:S05]  /*0510*/  @!P0 BRA `(.L_x_138) ;  /* 0xfffffffc00b48947 */ /* 0x002fea000383ffff */
[----:B------:R-:W-:-:S07]  /*0520*/  MOV R3, R7 ;  /* 0x0000000700037202 */ /* 0x000fce0000000f00 */
.L_x_137:
[----:B------:R-:W-:Y:S05]  /*0530*/  BSYNC.RECONVERGENT B0 ;  /* 0x0000000000007941 */ /* 0x000fea0003800200 */
.L_x_135:
[----:B-----5:R-:W-:-:S13]  /*0540*/  ISETP.GE.U32.AND P0, PT, R0, R3, PT ;  /* 0x000000030000720c */ /* 0x020fda0003f06070 */
[----:B------:R-:W-:Y:S05]  /*0550*/  @P0 EXIT ;  /* 0x000000000000094d */ /* 0x000fea0003800000 */
[----:B------:R-:W1:Y:S01]  /*0560*/  LDC.64 R2, c[0x0][0x3a8] ;  /* 0x0000ea00ff027b82 */ /* 0x000e620000000a00 */
[----:B0-----:R-:W2:Y:S04]  /*0570*/  LDG.E.64 R4, desc[UR4][R4.64+0x8] ;  /* 0x0000080404047981 */ /* 0x001ea8000c1e1b00 */
[----:B-1----:R-:W3:Y:S01]  /*0580*/  LDG.E.64 R2, desc[UR4][R2.64] ;  /* 0x0000000402027981 */ /* 0x002ee2000c1e1b00 */
[----:B--2---:R-:W-:-:S05]  /*0590*/  IMAD.WIDE.U32 R10, R0, 0x8, R4 ;  /* 0x00000008000a7825 */ /* 0x004fca00078e0004 */
[----:B------:R-:W2:Y:S01]  /*05a0*/  LDG.E.64 R12, desc[UR4][R10.64] ;  /* 0x000000040a0c7981 */ /* 0x000ea2000c1e1b00 */
[----:B---3--:R-:W-:-:S06]  /*05b0*/  IMAD.WIDE.U32 R6, R0, 0x8, R2 ;  /* 0x0000000800067825 */ /* 0x008fcc00078e0002 */
[----:B------:R-:W3:Y:S01]  /*05c0*/  LDG.E.64 R6, desc[UR4][R6.64] ;  /* 0x0000000406067981 */ /* 0x000ee2000c1e1b00 */
[----:B------:R-:W-:Y:S01]  /*05d0*/  UMOV UR6, 0x9999999a ;  /* 0x9999999a00067882 */ /* 0x000fe20000000000 */
[----:B------:R-:W-:Y:S01]  /*05e0*/  UMOV UR7, 0x3fb99999 ;  /* 0x3fb9999900077882 */ /* 0x000fe20000000000 */
[----:B---3--:R-:W-:-:S08]  /*05f0*/  DMUL R8, R6, -0.00048828125 ;  /* 0xbf40000006087828 */ /* 0x008fd00000000000 */
[----:B--2---:R-:W-:-:S07]  /*0600*/  DFMA R8, R8, UR6, R12 ;  /* 0x0000000608087c2b */ /* 0x004fce000800000c */
[----:B------:R-:W-:Y:S01]  /*0610*/  STG.E.64 desc[UR4][R10.64], R8 ;  /* 0x000000080a007986 */ /* 0x000fe2000c101b04 */
[----:B------:R-:W-:Y:S05]  /*0620*/  EXIT ;  /* 0x000000000000794d */ /* 0x000fea0003800000 */
.L_x_139:
        /* <DEDUP_REMOVED lines=13> */
.L_x_143:


//--------------------- .nv.shared._Z9calc_gradPPdPiP5LayerS3_PS0_S0_S4_S0_S_S1_S1_ --------------------------
	.section	.nv.shared._Z9calc_gradPPdPiP5LayerS3_PS0_S0_S4_S0_S_S1_S1_,"aw",@nobits
	.sectionflags	@""
	.align	8
.nv.shared._Z9calc_gradPPdPiP5LayerS3_PS0_S0_S4_S0_S_S1_S1_:
	.zero		1304


//--------------------- .nv.shared.reserved.0     --------------------------
	.section	.nv.shared.reserved.0,"aw",@nobits
	.weak		__nv_reservedSMEM_offset_0_alias
	.size		__nv_reservedSMEM_offset_0_alias, 0, 64
	.other		__nv_reservedSMEM_offset_0_alias,@"STO_CUDA_RESERVED_SHARED STV_DEFAULT"
__nv_reservedSMEM_offset_0_alias:
	.zero		0
	.zero		64


//--------------------- .nv.constant0._Z9calc_gradPPdPiP5LayerS3_PS0_S0_S4_S0_S_S1_S1_ --------------------------
	.section	.nv.constant0._Z9calc_gradPPdPiP5LayerS3_PS0_S0_S4_S0_S_S1_S1_,"a",@progbits
	.sectionflags	@""
	.align	4
.nv.constant0._Z9calc_gradPPdPiP5LayerS3_PS0_S0_S4_S0_S_S1_S1_:
	.zero		984


//--------------------- .nv.constant0._Z8sum_gradP5LayerS0_PPPdS2_S3_S2_ --------------------------
	.section	.nv.constant0._Z8sum_gradP5LayerS0_PPPdS2_S3_S2_,"a",@progbits
	.sectionflags	@""
	.align	4
.nv.constant0._Z8sum_gradP5LayerS0_PPPdS2_S3_S2_:
	.zero		944


//--------------------- .nv.constant0._Z12update_paramP5LayerS0_PPPdS2_S3_S2_ --------------------------
	.section	.nv.constant0._Z12update_paramP5LayerS0_PPPdS2_S3_S2_,"a",@progbits
	.sectionflags	@""
	.align	4
.nv.constant0._Z12update_paramP5LayerS0_PPPdS2_S3_S2_:
	.zero		944


//--------------------- SYMBOLS --------------------------

	.type		.nv.reservedSmem.offset0,@object
	.size		.nv.reservedSmem.offset0,0x4
	.type		.nv.reservedSmem.cap,@object
	.size		.nv.reservedSmem.cap,0x4
